//
// Generated by NVIDIA NVVM Compiler
//
// Compiler Build ID: CL-36424714
// Cuda compilation tools, release 13.0, V13.0.88
// Based on NVVM 20.0.0
//

.version 9.0
.target sm_100
.address_size 64

.func  (.param .b64 func_retval0) _Z4dsind
(
	.param .b64 _Z4dsind_param_0
)
;
.func  (.param .b64 func_retval0) _Z4dcosd
(
	.param .b64 _Z4dcosd_param_0
)
;
.func  (.param .b64 func_retval0) _Z4dtand
(
	.param .b64 _Z4dtand_param_0
)
;
.func  (.param .b64 func_retval0) _Z4dcotd
(
	.param .b64 _Z4dcotd_param_0
)
;
.func  (.param .align 16 .b8 func_retval0[16]) __internal_trig_reduction_slowpathd
(
	.param .b64 __internal_trig_reduction_slowpathd_param_0
)
;
.global .align 8 .u64 fp_sin = _Z4dsind;
.global .align 8 .u64 fp_cos = _Z4dcosd;
.global .align 8 .u64 fp_tan = _Z4dtand;
.global .align 8 .u64 fp_cot = _Z4dcotd;
.global .align 8 .b8 __cudart_i2opi_d[144] = {8, 93, 141, 31, 177, 95, 251, 107, 234, 146, 82, 138, 247, 57, 7, 61, 123, 241, 229, 235, 199, 186, 39, 117, 45, 234, 95, 158, 102, 63, 70, 79, 183, 9, 203, 39, 207, 126, 54, 109, 31, 109, 10, 90, 139, 17, 47, 239, 15, 152, 5, 222, 255, 151, 248, 31, 59, 40, 249, 189, 139, 95, 132, 156, 244, 57, 83, 131, 57, 214, 145, 57, 65, 126, 95, 180, 38, 112, 156, 233, 132, 68, 187, 46, 245, 53, 130, 232, 62, 167, 41, 177, 28, 235, 29, 254, 28, 146, 209, 9, 234, 46, 73, 6, 224, 210, 77, 66, 58, 110, 36, 183, 97, 197, 187, 222, 171, 99, 81, 254, 65, 144, 67, 60, 153, 149, 98, 219, 192, 221, 52, 245, 209, 87, 39, 252, 41, 21, 68, 78, 110, 131, 249, 162};
.global .align 16 .b8 __cudart_sin_cos_coeffs[128] = {70, 210, 176, 44, 241, 229, 90, 190, 146, 227, 172, 105, 227, 29, 199, 62, 161, 98, 219, 25, 160, 1, 42, 191, 24, 8, 17, 17, 17, 17, 129, 63, 84, 85, 85, 85, 85, 85, 197, 191, 0, 0, 0, 0, 0, 0, 0, 0, 0, 0, 0, 0, 0, 0, 0, 0, 100, 129, 253, 32, 131, 255, 168, 189, 40, 133, 239, 193, 167, 238, 33, 62, 217, 230, 6, 142, 79, 126, 146, 190, 233, 188, 221, 25, 160, 1, 250, 62, 71, 93, 193, 22, 108, 193, 86, 191, 81, 85, 85, 85, 85, 85, 165, 63, 0, 0, 0, 0, 0, 0, 224, 191, 0, 0, 0, 0, 0, 0, 240, 63};

.func  (.param .b64 func_retval0) _Z4dsind(
	.param .b64 _Z4dsind_param_0
)
{
	.reg .pred 	%p<5>;
	.reg .b32 	%r<10>;
	.reg .b64 	%rd<5>;
	.reg .b64 	%fd<34>;

	ld.param.f64 	%fd6, [_Z4dsind_param_0];
	abs.f64 	%fd1, %fd6;
	setp.neu.f64 	%p1, %fd1, 0d7FF0000000000000;
	@%p1 bra 	$L__BB0_2;
	mov.f64 	%fd12, 0d0000000000000000;
	mul.rn.f64 	%fd33, %fd6, %fd12;
	mov.b32 	%r9, 0;
	bra.uni 	$L__BB0_4;
$L__BB0_2:
	mul.f64 	%fd7, %fd6, 0d3FE45F306DC9C883;
	cvt.rni.s32.f64 	%r9, %fd7;
	cvt.rn.f64.s32 	%fd8, %r9;
	fma.rn.f64 	%fd9, %fd8, 0dBFF921FB54442D18, %fd6;
	fma.rn.f64 	%fd10, %fd8, 0dBC91A62633145C00, %fd9;
	fma.rn.f64 	%fd33, %fd8, 0dB97B839A252049C0, %fd10;
	setp.ltu.f64 	%p2, %fd1, 0d41E0000000000000;
	@%p2 bra 	$L__BB0_4;
	{ // callseq 0, 0
	.param .b64 param0;
	st.param.f64 	[param0], %fd6;
	.param .align 16 .b8 retval0[16];
	call.uni (retval0), 
	__internal_trig_reduction_slowpathd, 
	(
	param0
	);
	ld.param.f64 	%fd33, [retval0];
	ld.param.b32 	%r9, [retval0+8];
	} // callseq 0
$L__BB0_4:
	shl.b32 	%r6, %r9, 6;
	cvt.u64.u32 	%rd1, %r6;
	and.b64  	%rd2, %rd1, 64;
	mov.u64 	%rd3, __cudart_sin_cos_coeffs;
	add.s64 	%rd4, %rd3, %rd2;
	mul.rn.f64 	%fd13, %fd33, %fd33;
	and.b32  	%r7, %r9, 1;
	setp.eq.b32 	%p3, %r7, 1;
	selp.f64 	%fd14, 0dBDA8FF8320FD8164, 0d3DE5DB65F9785EBA, %p3;
	ld.global.nc.v2.f64 	{%fd15, %fd16}, [%rd4];
	fma.rn.f64 	%fd17, %fd14, %fd13, %fd15;
	fma.rn.f64 	%fd18, %fd17, %fd13, %fd16;
	ld.global.nc.v2.f64 	{%fd19, %fd20}, [%rd4+16];
	fma.rn.f64 	%fd21, %fd18, %fd13, %fd19;
	fma.rn.f64 	%fd22, %fd21, %fd13, %fd20;
	ld.global.nc.v2.f64 	{%fd23, %fd24}, [%rd4+32];
	fma.rn.f64 	%fd25, %fd22, %fd13, %fd23;
	fma.rn.f64 	%fd26, %fd25, %fd13, %fd24;
	fma.rn.f64 	%fd27, %fd26, %fd33, %fd33;
	fma.rn.f64 	%fd28, %fd26, %fd13, 0d3FF0000000000000;
	selp.f64 	%fd29, %fd28, %fd27, %p3;
	and.b32  	%r8, %r9, 2;
	setp.eq.s32 	%p4, %r8, 0;
	mov.f64 	%fd30, 0d0000000000000000;
	sub.f64 	%fd31, %fd30, %fd29;
	selp.f64 	%fd32, %fd29, %fd31, %p4;
	st.param.f64 	[func_retval0], %fd32;
	ret;

}
.func  (.param .b64 func_retval0) _Z4dcosd(
	.param .b64 _Z4dcosd_param_0
)
{
	.reg .pred 	%p<5>;
	.reg .b32 	%r<13>;
	.reg .b64 	%rd<5>;
	.reg .b64 	%fd<36>;

	ld.param.f64 	%fd7, [_Z4dcosd_param_0];
	abs.f64 	%fd1, %fd7;
	setp.neu.f64 	%p1, %fd1, 0d7FF0000000000000;
	@%p1 bra 	$L__BB1_2;
	mov.f64 	%fd13, 0d0000000000000000;
	mul.rn.f64 	%fd35, %fd7, %fd13;
	mov.b32 	%r12, 1;
	bra.uni 	$L__BB1_5;
$L__BB1_2:
	mul.f64 	%fd8, %fd7, 0d3FE45F306DC9C883;
	cvt.rni.s32.f64 	%r11, %fd8;
	cvt.rn.f64.s32 	%fd9, %r11;
	fma.rn.f64 	%fd10, %fd9, 0dBFF921FB54442D18, %fd7;
	fma.rn.f64 	%fd11, %fd9, 0dBC91A62633145C00, %fd10;
	fma.rn.f64 	%fd35, %fd9, 0dB97B839A252049C0, %fd11;
	setp.ltu.f64 	%p2, %fd1, 0d41E0000000000000;
	@%p2 bra 	$L__BB1_4;
	{ // callseq 1, 0
	.param .b64 param0;
	st.param.f64 	[param0], %fd7;
	.param .align 16 .b8 retval0[16];
	call.uni (retval0), 
	__internal_trig_reduction_slowpathd, 
	(
	param0
	);
	ld.param.f64 	%fd35, [retval0];
	ld.param.b32 	%r11, [retval0+8];
	} // callseq 1
$L__BB1_4:
	add.s32 	%r12, %r11, 1;
$L__BB1_5:
	shl.b32 	%r8, %r12, 6;
	cvt.u64.u32 	%rd1, %r8;
	and.b64  	%rd2, %rd1, 64;
	mov.u64 	%rd3, __cudart_sin_cos_coeffs;
	add.s64 	%rd4, %rd3, %rd2;
	mul.rn.f64 	%fd14, %fd35, %fd35;
	and.b32  	%r9, %r12, 1;
	setp.eq.b32 	%p3, %r9, 1;
	selp.f64 	%fd15, 0dBDA8FF8320FD8164, 0d3DE5DB65F9785EBA, %p3;
	ld.global.nc.v2.f64 	{%fd16, %fd17}, [%rd4];
	fma.rn.f64 	%fd18, %fd15, %fd14, %fd16;
	fma.rn.f64 	%fd19, %fd18, %fd14, %fd17;
	ld.global.nc.v2.f64 	{%fd20, %fd21}, [%rd4+16];
	fma.rn.f64 	%fd22, %fd19, %fd14, %fd20;
	fma.rn.f64 	%fd23, %fd22, %fd14, %fd21;
	ld.global.nc.v2.f64 	{%fd24, %fd25}, [%rd4+32];
	fma.rn.f64 	%fd26, %fd23, %fd14, %fd24;
	fma.rn.f64 	%fd27, %fd26, %fd14, %fd25;
	fma.rn.f64 	%fd28, %fd27, %fd35, %fd35;
	fma.rn.f64 	%fd29, %fd27, %fd14, 0d3FF0000000000000;
	selp.f64 	%fd30, %fd29, %fd28, %p3;
	and.b32  	%r10, %r12, 2;
	setp.eq.s32 	%p4, %r10, 0;
	mov.f64 	%fd31, 0d0000000000000000;
	sub.f64 	%fd32, %fd31, %fd30;
	selp.f64 	%fd33, %fd30, %fd32, %p4;
	st.param.f64 	[func_retval0], %fd33;
	ret;

}
.func  (.param .b64 func_retval0) _Z4dtand(
	.param .b64 _Z4dtand_param_0
)
{
	.reg .pred 	%p<9>;
	.reg .b32 	%r<22>;
	.reg .b64 	%rd<9>;
	.reg .b64 	%fd<68>;

	ld.param.f64 	%fd12, [_Z4dtand_param_0];
	abs.f64 	%fd1, %fd12;
	setp.neu.f64 	%p1, %fd1, 0d7FF0000000000000;
	@%p1 bra 	$L__BB2_2;
	mov.f64 	%fd18, 0d0000000000000000;
	mul.rn.f64 	%fd65, %fd12, %fd18;
	mov.b32 	%r19, 0;
	bra.uni 	$L__BB2_4;
$L__BB2_2:
	mul.f64 	%fd13, %fd12, 0d3FE45F306DC9C883;
	cvt.rni.s32.f64 	%r19, %fd13;
	cvt.rn.f64.s32 	%fd14, %r19;
	fma.rn.f64 	%fd15, %fd14, 0dBFF921FB54442D18, %fd12;
	fma.rn.f64 	%fd16, %fd14, 0dBC91A62633145C00, %fd15;
	fma.rn.f64 	%fd65, %fd14, 0dB97B839A252049C0, %fd16;
	setp.ltu.f64 	%p2, %fd1, 0d41E0000000000000;
	@%p2 bra 	$L__BB2_4;
	{ // callseq 2, 0
	.param .b64 param0;
	st.param.f64 	[param0], %fd12;
	.param .align 16 .b8 retval0[16];
	call.uni (retval0), 
	__internal_trig_reduction_slowpathd, 
	(
	param0
	);
	ld.param.f64 	%fd65, [retval0];
	ld.param.b32 	%r19, [retval0+8];
	} // callseq 2
$L__BB2_4:
	setp.neu.f64 	%p3, %fd1, 0d7FF0000000000000;
	shl.b32 	%r11, %r19, 6;
	cvt.u64.u32 	%rd1, %r11;
	and.b64  	%rd2, %rd1, 64;
	mov.u64 	%rd3, __cudart_sin_cos_coeffs;
	add.s64 	%rd4, %rd3, %rd2;
	mul.rn.f64 	%fd19, %fd65, %fd65;
	and.b32  	%r12, %r19, 1;
	setp.eq.b32 	%p4, %r12, 1;
	selp.f64 	%fd20, 0dBDA8FF8320FD8164, 0d3DE5DB65F9785EBA, %p4;
	ld.global.nc.v2.f64 	{%fd21, %fd22}, [%rd4];
	fma.rn.f64 	%fd23, %fd20, %fd19, %fd21;
	fma.rn.f64 	%fd24, %fd23, %fd19, %fd22;
	ld.global.nc.v2.f64 	{%fd25, %fd26}, [%rd4+16];
	fma.rn.f64 	%fd27, %fd24, %fd19, %fd25;
	fma.rn.f64 	%fd28, %fd27, %fd19, %fd26;
	ld.global.nc.v2.f64 	{%fd29, %fd30}, [%rd4+32];
	fma.rn.f64 	%fd31, %fd28, %fd19, %fd29;
	fma.rn.f64 	%fd32, %fd31, %fd19, %fd30;
	fma.rn.f64 	%fd33, %fd32, %fd65, %fd65;
	fma.rn.f64 	%fd34, %fd32, %fd19, 0d3FF0000000000000;
	selp.f64 	%fd35, %fd34, %fd33, %p4;
	and.b32  	%r13, %r19, 2;
	setp.eq.s32 	%p5, %r13, 0;
	mov.f64 	%fd36, 0d0000000000000000;
	sub.f64 	%fd37, %fd36, %fd35;
	selp.f64 	%fd6, %fd35, %fd37, %p5;
	@%p3 bra 	$L__BB2_6;
	mov.f64 	%fd43, 0d0000000000000000;
	mul.rn.f64 	%fd67, %fd12, %fd43;
	mov.b32 	%r21, 1;
	bra.uni 	$L__BB2_9;
$L__BB2_6:
	mul.f64 	%fd38, %fd12, 0d3FE45F306DC9C883;
	cvt.rni.s32.f64 	%r20, %fd38;
	cvt.rn.f64.s32 	%fd39, %r20;
	fma.rn.f64 	%fd40, %fd39, 0dBFF921FB54442D18, %fd12;
	fma.rn.f64 	%fd41, %fd39, 0dBC91A62633145C00, %fd40;
	fma.rn.f64 	%fd67, %fd39, 0dB97B839A252049C0, %fd41;
	setp.ltu.f64 	%p6, %fd1, 0d41E0000000000000;
	@%p6 bra 	$L__BB2_8;
	{ // callseq 3, 0
	.param .b64 param0;
	st.param.f64 	[param0], %fd12;
	.param .align 16 .b8 retval0[16];
	call.uni (retval0), 
	__internal_trig_reduction_slowpathd, 
	(
	param0
	);
	ld.param.f64 	%fd67, [retval0];
	ld.param.b32 	%r20, [retval0+8];
	} // callseq 3
$L__BB2_8:
	add.s32 	%r21, %r20, 1;
$L__BB2_9:
	shl.b32 	%r16, %r21, 6;
	cvt.u64.u32 	%rd5, %r16;
	and.b64  	%rd6, %rd5, 64;
	add.s64 	%rd8, %rd3, %rd6;
	mul.rn.f64 	%fd44, %fd67, %fd67;
	and.b32  	%r17, %r21, 1;
	setp.eq.b32 	%p7, %r17, 1;
	selp.f64 	%fd45, 0dBDA8FF8320FD8164, 0d3DE5DB65F9785EBA, %p7;
	ld.global.nc.v2.f64 	{%fd46, %fd47}, [%rd8];
	fma.rn.f64 	%fd48, %fd45, %fd44, %fd46;
	fma.rn.f64 	%fd49, %fd48, %fd44, %fd47;
	ld.global.nc.v2.f64 	{%fd50, %fd51}, [%rd8+16];
	fma.rn.f64 	%fd52, %fd49, %fd44, %fd50;
	fma.rn.f64 	%fd53, %fd52, %fd44, %fd51;
	ld.global.nc.v2.f64 	{%fd54, %fd55}, [%rd8+32];
	fma.rn.f64 	%fd56, %fd53, %fd44, %fd54;
	fma.rn.f64 	%fd57, %fd56, %fd44, %fd55;
	fma.rn.f64 	%fd58, %fd57, %fd67, %fd67;
	fma.rn.f64 	%fd59, %fd57, %fd44, 0d3FF0000000000000;
	selp.f64 	%fd60, %fd59, %fd58, %p7;
	and.b32  	%r18, %r21, 2;
	setp.eq.s32 	%p8, %r18, 0;
	mov.f64 	%fd61, 0d0000000000000000;
	sub.f64 	%fd62, %fd61, %fd60;
	selp.f64 	%fd63, %fd60, %fd62, %p8;
	div.rn.f64 	%fd64, %fd6, %fd63;
	st.param.f64 	[func_retval0], %fd64;
	ret;

}
.func  (.param .b64 func_retval0) _Z4dcotd(
	.param .b64 _Z4dcotd_param_0
)
{
	.reg .pred 	%p<9>;
	.reg .b32 	%r<22>;
	.reg .b64 	%rd<9>;
	.reg .b64 	%fd<68>;

	ld.param.f64 	%fd12, [_Z4dcotd_param_0];
	abs.f64 	%fd1, %fd12;
	setp.neu.f64 	%p1, %fd1, 0d7FF0000000000000;
	@%p1 bra 	$L__BB3_2;
	mov.f64 	%fd18, 0d0000000000000000;
	mul.rn.f64 	%fd66, %fd12, %fd18;
	mov.b32 	%r20, 1;
	bra.uni 	$L__BB3_5;
$L__BB3_2:
	mul.f64 	%fd13, %fd12, 0d3FE45F306DC9C883;
	cvt.rni.s32.f64 	%r19, %fd13;
	cvt.rn.f64.s32 	%fd14, %r19;
	fma.rn.f64 	%fd15, %fd14, 0dBFF921FB54442D18, %fd12;
	fma.rn.f64 	%fd16, %fd14, 0dBC91A62633145C00, %fd15;
	fma.rn.f64 	%fd66, %fd14, 0dB97B839A252049C0, %fd16;
	setp.ltu.f64 	%p2, %fd1, 0d41E0000000000000;
	@%p2 bra 	$L__BB3_4;
	{ // callseq 4, 0
	.param .b64 param0;
	st.param.f64 	[param0], %fd12;
	.param .align 16 .b8 retval0[16];
	call.uni (retval0), 
	__internal_trig_reduction_slowpathd, 
	(
	param0
	);
	ld.param.f64 	%fd66, [retval0];
	ld.param.b32 	%r19, [retval0+8];
	} // callseq 4
$L__BB3_4:
	add.s32 	%r20, %r19, 1;
$L__BB3_5:
	setp.neu.f64 	%p3, %fd1, 0d7FF0000000000000;
	shl.b32 	%r11, %r20, 6;
	cvt.u64.u32 	%rd1, %r11;
	and.b64  	%rd2, %rd1, 64;
	mov.u64 	%rd3, __cudart_sin_cos_coeffs;
	add.s64 	%rd4, %rd3, %rd2;
	mul.rn.f64 	%fd19, %fd66, %fd66;
	and.b32  	%r12, %r20, 1;
	setp.eq.b32 	%p4, %r12, 1;
	selp.f64 	%fd20, 0dBDA8FF8320FD8164, 0d3DE5DB65F9785EBA, %p4;
	ld.global.nc.v2.f64 	{%fd21, %fd22}, [%rd4];
	fma.rn.f64 	%fd23, %fd20, %fd19, %fd21;
	fma.rn.f64 	%fd24, %fd23, %fd19, %fd22;
	ld.global.nc.v2.f64 	{%fd25, %fd26}, [%rd4+16];
	fma.rn.f64 	%fd27, %fd24, %fd19, %fd25;
	fma.rn.f64 	%fd28, %fd27, %fd19, %fd26;
	ld.global.nc.v2.f64 	{%fd29, %fd30}, [%rd4+32];
	fma.rn.f64 	%fd31, %fd28, %fd19, %fd29;
	fma.rn.f64 	%fd32, %fd31, %fd19, %fd30;
	fma.rn.f64 	%fd33, %fd32, %fd66, %fd66;
	fma.rn.f64 	%fd34, %fd32, %fd19, 0d3FF0000000000000;
	selp.f64 	%fd35, %fd34, %fd33, %p4;
	and.b32  	%r13, %r20, 2;
	setp.eq.s32 	%p5, %r13, 0;
	mov.f64 	%fd36, 0d0000000000000000;
	sub.f64 	%fd37, %fd36, %fd35;
	selp.f64 	%fd7, %fd35, %fd37, %p5;
	@%p3 bra 	$L__BB3_7;
	mov.f64 	%fd43, 0d0000000000000000;
	mul.rn.f64 	%fd67, %fd12, %fd43;
	mov.b32 	%r21, 0;
	bra.uni 	$L__BB3_9;
$L__BB3_7:
	mul.f64 	%fd38, %fd12, 0d3FE45F306DC9C883;
	cvt.rni.s32.f64 	%r21, %fd38;
	cvt.rn.f64.s32 	%fd39, %r21;
	fma.rn.f64 	%fd40, %fd39, 0dBFF921FB54442D18, %fd12;
	fma.rn.f64 	%fd41, %fd39, 0dBC91A62633145C00, %fd40;
	fma.rn.f64 	%fd67, %fd39, 0dB97B839A252049C0, %fd41;
	setp.ltu.f64 	%p6, %fd1, 0d41E0000000000000;
	@%p6 bra 	$L__BB3_9;
	{ // callseq 5, 0
	.param .b64 param0;
	st.param.f64 	[param0], %fd12;
	.param .align 16 .b8 retval0[16];
	call.uni (retval0), 
	__internal_trig_reduction_slowpathd, 
	(
	param0
	);
	ld.param.f64 	%fd67, [retval0];
	ld.param.b32 	%r21, [retval0+8];
	} // callseq 5
$L__BB3_9:
	shl.b32 	%r16, %r21, 6;
	cvt.u64.u32 	%rd5, %r16;
	and.b64  	%rd6, %rd5, 64;
	add.s64 	%rd8, %rd3, %rd6;
	mul.rn.f64 	%fd44, %fd67, %fd67;
	and.b32  	%r17, %r21, 1;
	setp.eq.b32 	%p7, %r17, 1;
	selp.f64 	%fd45, 0dBDA8FF8320FD8164, 0d3DE5DB65F9785EBA, %p7;
	ld.global.nc.v2.f64 	{%fd46, %fd47}, [%rd8];
	fma.rn.f64 	%fd48, %fd45, %fd44, %fd46;
	fma.rn.f64 	%fd49, %fd48, %fd44, %fd47;
	ld.global.nc.v2.f64 	{%fd50, %fd51}, [%rd8+16];
	fma.rn.f64 	%fd52, %fd49, %fd44, %fd50;
	fma.rn.f64 	%fd53, %fd52, %fd44, %fd51;
	ld.global.nc.v2.f64 	{%fd54, %fd55}, [%rd8+32];
	fma.rn.f64 	%fd56, %fd53, %fd44, %fd54;
	fma.rn.f64 	%fd57, %fd56, %fd44, %fd55;
	fma.rn.f64 	%fd58, %fd57, %fd67, %fd67;
	fma.rn.f64 	%fd59, %fd57, %fd44, 0d3FF0000000000000;
	selp.f64 	%fd60, %fd59, %fd58, %p7;
	and.b32  	%r18, %r21, 2;
	setp.eq.s32 	%p8, %r18, 0;
	mov.f64 	%fd61, 0d0000000000000000;
	sub.f64 	%fd62, %fd61, %fd60;
	selp.f64 	%fd63, %fd60, %fd62, %p8;
	div.rn.f64 	%fd64, %fd7, %fd63;
	st.param.f64 	[func_retval0], %fd64;
	ret;

}
	// .globl	_Z3OpsPdS_PFddEii
.visible .entry _Z3OpsPdS_PFddEii(
	.param .u64 .ptr .align 1 _Z3OpsPdS_PFddEii_param_0,
	.param .u64 .ptr .align 1 _Z3OpsPdS_PFddEii_param_1,
	.param .u64 .ptr .align 1 _Z3OpsPdS_PFddEii_param_2,
	.param .u32 _Z3OpsPdS_PFddEii_param_3,
	.param .u32 _Z3OpsPdS_PFddEii_param_4
)
{
	.reg .pred 	%p<2>;
	.reg .b32 	%r<13>;
	.reg .b64 	%rd<9>;
	.reg .b64 	%fd<4>;

	ld.param.u64 	%rd1, [_Z3OpsPdS_PFddEii_param_0];
	ld.param.u64 	%rd2, [_Z3OpsPdS_PFddEii_param_1];
	ld.param.u64 	%rd3, [_Z3OpsPdS_PFddEii_param_2];
	ld.param.u32 	%r2, [_Z3OpsPdS_PFddEii_param_3];
	ld.param.u32 	%r3, [_Z3OpsPdS_PFddEii_param_4];
	mov.u32 	%r4, %ctaid.x;
	mov.u32 	%r5, %ntid.x;
	mov.u32 	%r6, %tid.x;
	mad.lo.s32 	%r7, %r4, %r5, %r6;
	mov.u32 	%r8, %ctaid.y;
	mov.u32 	%r9, %ntid.y;
	mov.u32 	%r10, %tid.y;
	mad.lo.s32 	%r11, %r8, %r9, %r10;
	mad.lo.s32 	%r1, %r3, %r11, %r7;
	mul.lo.s32 	%r12, %r3, %r2;
	setp.ge.s32 	%p1, %r1, %r12;
	@%p1 bra 	$L__BB4_2;
	cvta.to.global.u64 	%rd4, %rd1;
	cvta.to.global.u64 	%rd5, %rd2;
	mul.wide.s32 	%rd6, %r1, 8;
	add.s64 	%rd7, %rd4, %rd6;
	ld.global.f64 	%fd1, [%rd7];
	{ // callseq 6, 0
	.param .b64 param0;
	st.param.f64 	[param0], %fd1;
	.param .b64 retval0;
	prototype_6 : .callprototype (.param .b64 _) _ (.param .b64 _);
	call (retval0), 
	%rd3, 
	(
	param0
	)
	, prototype_6;
	ld.param.f64 	%fd2, [retval0];
	} // callseq 6
	add.s64 	%rd8, %rd5, %rd6;
	st.global.f64 	[%rd8], %fd2;
$L__BB4_2:
	ret;

}
	// .globl	_Z3OpsPdS_S_PFdddEii
.visible .entry _Z3OpsPdS_S_PFdddEii(
	.param .u64 .ptr .align 1 _Z3OpsPdS_S_PFdddEii_param_0,
	.param .u64 .ptr .align 1 _Z3OpsPdS_S_PFdddEii_param_1,
	.param .u64 .ptr .align 1 _Z3OpsPdS_S_PFdddEii_param_2,
	.param .u64 .ptr .align 1 _Z3OpsPdS_S_PFdddEii_param_3,
	.param .u32 _Z3OpsPdS_S_PFdddEii_param_4,
	.param .u32 _Z3OpsPdS_S_PFdddEii_param_5
)
{
	.reg .pred 	%p<2>;
	.reg .b32 	%r<13>;
	.reg .b64 	%rd<12>;
	.reg .b64 	%fd<5>;

	ld.param.u64 	%rd1, [_Z3OpsPdS_S_PFdddEii_param_0];
	ld.param.u64 	%rd2, [_Z3OpsPdS_S_PFdddEii_param_1];
	ld.param.u64 	%rd3, [_Z3OpsPdS_S_PFdddEii_param_2];
	ld.param.u64 	%rd4, [_Z3OpsPdS_S_PFdddEii_param_3];
	ld.param.u32 	%r2, [_Z3OpsPdS_S_PFdddEii_param_4];
	ld.param.u32 	%r3, [_Z3OpsPdS_S_PFdddEii_param_5];
	mov.u32 	%r4, %ctaid.x;
	mov.u32 	%r5, %ntid.x;
	mov.u32 	%r6, %tid.x;
	mad.lo.s32 	%r7, %r4, %r5, %r6;
	mov.u32 	%r8, %ctaid.y;
	mov.u32 	%r9, %ntid.y;
	mov.u32 	%r10, %tid.y;
	mad.lo.s32 	%r11, %r8, %r9, %r10;
	mad.lo.s32 	%r1, %r3, %r11, %r7;
	mul.lo.s32 	%r12, %r3, %r2;
	setp.ge.s32 	%p1, %r1, %r12;
	@%p1 bra 	$L__BB5_2;
	cvta.to.global.u64 	%rd5, %rd1;
	cvta.to.global.u64 	%rd6, %rd2;
	cvta.to.global.u64 	%rd7, %rd3;
	mul.wide.s32 	%rd8, %r1, 8;
	add.s64 	%rd9, %rd5, %rd8;
	ld.global.f64 	%fd1, [%rd9];
	add.s64 	%rd10, %rd6, %rd8;
	ld.global.f64 	%fd2, [%rd10];
	{ // callseq 7, 0
	.param .b64 param0;
	st.param.f64 	[param0], %fd1;
	.param .b64 param1;
	st.param.f64 	[param1], %fd2;
	.param .b64 retval0;
	prototype_7 : .callprototype (.param .b64 _) _ (.param .b64 _, .param .b64 _);
	call (retval0), 
	%rd4, 
	(
	param0, 
	param1
	)
	, prototype_7;
	ld.param.f64 	%fd3, [retval0];
	} // callseq 7
	add.s64 	%rd11, %rd7, %rd8;
	st.global.f64 	[%rd11], %fd3;
$L__BB5_2:
	ret;

}
.func  (.param .align 16 .b8 func_retval0[16]) __internal_trig_reduction_slowpathd(
	.param .b64 __internal_trig_reduction_slowpathd_param_0
)
{
	.local .align 8 .b8 	__local_depot6[40];
	.reg .b64 	%SP;
	.reg .b64 	%SPL;
	.reg .pred 	%p<10>;
	.reg .b32 	%r<47>;
	.reg .b64 	%rd<74>;
	.reg .b64 	%fd<5>;

	mov.u64 	%SPL, __local_depot6;
	ld.param.f64 	%fd4, [__internal_trig_reduction_slowpathd_param_0];
	add.u64 	%rd1, %SPL, 0;
	{
	.reg .b32 %temp; 
	mov.b64 	{%temp, %r1}, %fd4;
	}
	shr.u32 	%r2, %r1, 20;
	and.b32  	%r3, %r2, 2047;
	setp.eq.s32 	%p1, %r3, 2047;
	mov.b32 	%r46, 0;
	@%p1 bra 	$L__BB6_9;
	add.s32 	%r20, %r3, -1024;
	mov.b64 	%rd20, %fd4;
	shl.b64 	%rd2, %rd20, 11;
	shr.u32 	%r4, %r20, 6;
	sub.s32 	%r45, 15, %r4;
	sub.s32 	%r21, 19, %r4;
	setp.lt.u32 	%p2, %r20, 128;
	selp.b32 	%r6, 18, %r21, %p2;
	setp.ge.s32 	%p3, %r45, %r6;
	mov.b64 	%rd70, 0;
	@%p3 bra 	$L__BB6_4;
	add.s32 	%r23, %r6, %r4;
	neg.s32 	%r43, %r23;
	or.b64  	%rd3, %rd2, -9223372036854775808;
	mov.b64 	%rd70, 0;
	mov.b32 	%r42, 0;
	mov.u64 	%rd25, __cudart_i2opi_d;
	mov.u32 	%r44, %r45;
$L__BB6_3:
	.pragma "nounroll";
	mul.wide.s32 	%rd22, %r42, 8;
	add.s64 	%rd23, %rd1, %rd22;
	mul.wide.s32 	%rd24, %r44, 8;
	add.s64 	%rd26, %rd25, %rd24;
	ld.global.nc.u64 	%rd27, [%rd26];
	{
	.reg .u32 %r0, %r1, %r2, %r3, %alo, %ahi, %blo, %bhi, %clo, %chi;
	mov.b64 	{%alo,%ahi}, %rd27;
	mov.b64 	{%blo,%bhi}, %rd3;
	mov.b64 	{%clo,%chi}, %rd70;
	mad.lo.cc.u32 	%r0, %alo, %blo, %clo;
	madc.hi.cc.u32 	%r1, %alo, %blo, %chi;
	madc.hi.u32 	%r2, %alo, %bhi, 0;
	mad.lo.cc.u32 	%r1, %alo, %bhi, %r1;
	madc.hi.cc.u32 	%r2, %ahi, %blo, %r2;
	madc.hi.u32 	%r3, %ahi, %bhi, 0;
	mad.lo.cc.u32 	%r1, %ahi, %blo, %r1;
	madc.lo.cc.u32 	%r2, %ahi, %bhi, %r2;
	addc.u32 	%r3, %r3, 0;
	mov.b64 	%rd28, {%r0,%r1};
	mov.b64 	%rd70, {%r2,%r3};
	}
	st.local.u64 	[%rd23], %rd28;
	add.s32 	%r44, %r44, 1;
	add.s32 	%r43, %r43, 1;
	add.s32 	%r42, %r42, 1;
	setp.ne.s32 	%p4, %r43, -15;
	mov.u32 	%r45, %r6;
	@%p4 bra 	$L__BB6_3;
$L__BB6_4:
	cvt.s64.s32 	%rd29, %r45;
	cvt.u64.u32 	%rd30, %r4;
	add.s64 	%rd31, %rd30, %rd29;
	shl.b64 	%rd32, %rd31, 3;
	add.s64 	%rd33, %rd1, %rd32;
	st.local.u64 	[%rd33+-120], %rd70;
	and.b32  	%r15, %r2, 63;
	ld.local.u64 	%rd72, [%rd1+16];
	ld.local.u64 	%rd71, [%rd1+24];
	setp.eq.s32 	%p5, %r15, 0;
	@%p5 bra 	$L__BB6_6;
	shl.b64 	%rd34, %rd71, %r15;
	shr.u64 	%rd35, %rd72, 1;
	xor.b32  	%r24, %r15, 63;
	shr.u64 	%rd36, %rd35, %r24;
	or.b64  	%rd71, %rd34, %rd36;
	ld.local.u64 	%rd37, [%rd1+8];
	shl.b64 	%rd38, %rd72, %r15;
	shr.u64 	%rd39, %rd37, 1;
	shr.u64 	%rd40, %rd39, %r24;
	or.b64  	%rd72, %rd38, %rd40;
$L__BB6_6:
	and.b32  	%r25, %r1, -2147483648;
	shr.u64 	%rd41, %rd71, 62;
	cvt.u32.u64 	%r26, %rd41;
	mov.b64 	{%r27, %r28}, %rd71;
	mov.b64 	{%r29, %r30}, %rd72;
	shf.l.wrap.b32 	%r31, %r30, %r27, 2;
	shf.l.wrap.b32 	%r32, %r27, %r28, 2;
	mov.b64 	%rd42, {%r31, %r32};
	shl.b64 	%rd43, %rd72, 2;
	shr.u64 	%rd44, %rd42, 63;
	cvt.u32.u64 	%r33, %rd44;
	add.s32 	%r34, %r33, %r26;
	setp.eq.s32 	%p6, %r25, 0;
	neg.s32 	%r35, %r34;
	selp.b32 	%r46, %r34, %r35, %p6;
	setp.gt.s64 	%p7, %rd42, -1;
	mov.b64 	%rd45, 0;
	{
	.reg .u32 %r0, %r1, %r2, %r3, %a0, %a1, %a2, %a3, %b0, %b1, %b2, %b3;
	mov.b64 	{%a0,%a1}, %rd45;
	mov.b64 	{%a2,%a3}, %rd45;
	mov.b64 	{%b0,%b1}, %rd43;
	mov.b64 	{%b2,%b3}, %rd42;
	sub.cc.u32 	%r0, %a0, %b0;
	subc.cc.u32 	%r1, %a1, %b1;
	subc.cc.u32 	%r2, %a2, %b2;
	subc.u32 	%r3, %a3, %b3;
	mov.b64 	%rd46, {%r0,%r1};
	mov.b64 	%rd47, {%r2,%r3};
	}
	xor.b32  	%r36, %r25, -2147483648;
	selp.b64 	%rd73, %rd42, %rd47, %p7;
	selp.b64 	%rd14, %rd43, %rd46, %p7;
	selp.b32 	%r17, %r25, %r36, %p7;
	clz.b64 	%r37, %rd73;
	cvt.u64.u32 	%rd15, %r37;
	setp.eq.s32 	%p8, %r37, 0;
	@%p8 bra 	$L__BB6_8;
	cvt.u32.u64 	%r38, %rd15;
	and.b32  	%r39, %r38, 63;
	shl.b64 	%rd48, %rd73, %r39;
	shr.u64 	%rd49, %rd14, 1;
	not.b32 	%r40, %r38;
	and.b32  	%r41, %r40, 63;
	shr.u64 	%rd50, %rd49, %r41;
	or.b64  	%rd73, %rd48, %rd50;
$L__BB6_8:
	mov.b64 	%rd51, -3958705157555305931;
	{
	.reg .u32 %r0, %r1, %r2, %r3, %alo, %ahi, %blo, %bhi;
	mov.b64 	{%alo,%ahi}, %rd73;
	mov.b64 	{%blo,%bhi}, %rd51;
	mul.lo.u32 	%r0, %alo, %blo;
	mul.hi.u32 	%r1, %alo, %blo;
	mad.lo.cc.u32 	%r1, %alo, %bhi, %r1;
	madc.hi.u32 	%r2, %alo, %bhi, 0;
	mad.lo.cc.u32 	%r1, %ahi, %blo, %r1;
	madc.hi.cc.u32 	%r2, %ahi, %blo, %r2;
	madc.hi.u32 	%r3, %ahi, %bhi, 0;
	mad.lo.cc.u32 	%r2, %ahi, %bhi, %r2;
	addc.u32 	%r3, %r3, 0;
	mov.b64 	%rd52, {%r0,%r1};
	mov.b64 	%rd53, {%r2,%r3};
	}
	setp.gt.s64 	%p9, %rd53, 0;
	{
	.reg .u32 %r0, %r1, %r2, %r3, %a0, %a1, %a2, %a3, %b0, %b1, %b2, %b3;
	mov.b64 	{%a0,%a1}, %rd52;
	mov.b64 	{%a2,%a3}, %rd53;
	mov.b64 	{%b0,%b1}, %rd52;
	mov.b64 	{%b2,%b3}, %rd53;
	add.cc.u32 	%r0, %a0, %b0;
	addc.cc.u32 	%r1, %a1, %b1;
	addc.cc.u32 	%r2, %a2, %b2;
	addc.u32 	%r3, %a3, %b3;
	mov.b64 	%rd54, {%r0,%r1};
	mov.b64 	%rd55, {%r2,%r3};
	}
	selp.b64 	%rd56, %rd55, %rd53, %p9;
	selp.s64 	%rd57, -1, 0, %p9;
	sub.s64 	%rd58, %rd57, %rd15;
	cvt.u64.u32 	%rd59, %r17;
	shl.b64 	%rd60, %rd59, 32;
	add.s64 	%rd61, %rd56, 1;
	shr.u64 	%rd62, %rd61, 10;
	add.s64 	%rd63, %rd62, 1;
	shr.u64 	%rd64, %rd63, 1;
	shl.b64 	%rd65, %rd58, 52;
	add.s64 	%rd66, %rd65, %rd64;
	add.s64 	%rd67, %rd66, 4602678819172646912;
	or.b64  	%rd68, %rd67, %rd60;
	mov.b64 	%fd4, %rd68;
$L__BB6_9:
	st.param.f64 	[func_retval0], %fd4;
	st.param.b32 	[func_retval0+8], %r46;
	ret;

}


// ===== COMPILED SASS (sm_100) =====

	.target	sm_100

	.elftype	@"ET_EXEC"


//--------------------- .note.nv.tkinfo           --------------------------
	.section	.note.nv.tkinfo,"",@"SHT_NOTE"
	.sectionflags	@"SHF_NOTE_NV_TKINFO"
	.tkinfo
        /*0018*/ 	.word	0x00000002
        /*0030*/ 	.string	""
        /*0030*/ 	.string	"ptxas"
        /*0030*/ 	.string	"Cuda compilation tools, release 13.0, V13.0.88"
        /*0030*/ 	.string	"Build cuda_13.0.r13.0/compiler.36424714_0"
        /*0030*/ 	.string	"-arch sm_100 -m 64 "



//--------------------- .note.nv.cuinfo           --------------------------
	.section	.note.nv.cuinfo,"",@"SHT_NOTE"
	.sectionflags	@"SHF_NOTE_NV_CUINFO"
        /*0018*/ 	.short	0x0002
        /*001a*/ 	.short	0x0064
        /*001c*/ 	.short	0x0082
	.zero		2


//--------------------- .nv.info                  --------------------------
	.section	.nv.info,"",@"SHT_CUDA_INFO"
	.align	4


	//----- nvinfo : EIATTR_REGCOUNT
	.align		4
        /*0000*/ 	.byte	0x04, 0x2f
        /*0002*/ 	.short	(.L_7 - .L_6)
	.align		4
.L_6:
        /*0004*/ 	.word	index@(_Z3OpsPdS_PFddEii)
        /*0008*/ 	.word	0x00000024


	//----- nvinfo : EIATTR_FRAME_SIZE
	.align		4
.L_7:
        /*000c*/ 	.byte	0x04, 0x11
        /*000e*/ 	.short	(.L_9 - .L_8)
	.align		4
.L_8:
        /*0010*/ 	.word	index@($_Z3OpsPdS_PFddEii$__internal_trig_reduction_slowpathd)
        /*0014*/ 	.word	0x00000090


	//----- nvinfo : EIATTR_FRAME_SIZE
	.align		4
.L_9:
        /*0018*/ 	.byte	0x04, 0x11
        /*001a*/ 	.short	(.L_11 - .L_10)
	.align		4
.L_10:
        /*001c*/ 	.word	index@($__internal_1_$__cuda_sm20_div_rn_f64_full)
        /*0020*/ 	.word	0x00000090


	//----- nvinfo : EIATTR_FRAME_SIZE
	.align		4
.L_11:
        /*0024*/ 	.byte	0x04, 0x11
        /*0026*/ 	.short	(.L_13 - .L_12)
	.align		4
.L_12:
        /*0028*/ 	.word	index@($_Z3OpsPdS_PFddEii$_Z4dtand)
        /*002c*/ 	.word	0x00000090


	//----- nvinfo : EIATTR_FRAME_SIZE
	.align		4
.L_13:
        /*0030*/ 	.byte	0x04, 0x11
        /*0032*/ 	.short	(.L_15 - .L_14)
	.align		4
.L_14:
        /*0034*/ 	.word	index@($_Z3OpsPdS_PFddEii$_Z4dsind)
        /*0038*/ 	.word	0x00000090


	//----- nvinfo : EIATTR_FRAME_SIZE
	.align		4
.L_15:
        /*003c*/ 	.byte	0x04, 0x11
        /*003e*/ 	.short	(.L_17 - .L_16)
	.align		4
.L_16:
        /*0040*/ 	.word	index@($_Z3OpsPdS_PFddEii$_Z4dcotd)
        /*0044*/ 	.word	0x00000090


	//----- nvinfo : EIATTR_FRAME_SIZE
	.align		4
.L_17:
        /*0048*/ 	.byte	0x04, 0x11
        /*004a*/ 	.short	(.L_19 - .L_18)
	.align		4
.L_18:
        /*004c*/ 	.word	index@($_Z3OpsPdS_PFddEii$_Z4dcosd)
        /*0050*/ 	.word	0x00000090


	//----- nvinfo : EIATTR_FRAME_SIZE
	.align		4
.L_19:
        /*0054*/ 	.byte	0x04, 0x11
        /*0056*/ 	.short	(.L_21 - .L_20)
	.align		4
.L_20:
        /*0058*/ 	.word	index@(_Z3OpsPdS_PFddEii)
        /*005c*/ 	.word	0x00000090


	//----- nvinfo : EIATTR_REGCOUNT
	.align		4
.L_21:
        /*0060*/ 	.byte	0x04, 0x2f
        /*0062*/ 	.short	(.L_23 - .L_22)
	.align		4
.L_22:
        /*0064*/ 	.word	index@(_Z3OpsPdS_S_PFdddEii)
        /*0068*/ 	.word	0x00000024


	//----- nvinfo : EIATTR_FRAME_SIZE
	.align		4
.L_23:
        /*006c*/ 	.byte	0x04, 0x11
        /*006e*/ 	.short	(.L_25 - .L_24)
	.align		4
.L_24:
        /*0070*/ 	.word	index@($_Z3OpsPdS_S_PFdddEii$__internal_trig_reduction_slowpathd)
        /*0074*/ 	.word	0x00000000


	//----- nvinfo : EIATTR_FRAME_SIZE
	.align		4
.L_25:
        /*0078*/ 	.byte	0x04, 0x11
        /*007a*/ 	.short	(.L_27 - .L_26)
	.align		4
.L_26:
        /*007c*/ 	.word	index@($__internal_0_$__cuda_sm20_div_rn_f64_full)
        /*0080*/ 	.word	0x00000000


	//----- nvinfo : EIATTR_FRAME_SIZE
	.align		4
.L_27:
        /*0084*/ 	.byte	0x04, 0x11
        /*0086*/ 	.short	(.L_29 - .L_28)
	.align		4
.L_28:
        /*0088*/ 	.word	index@($_Z3OpsPdS_S_PFdddEii$_Z4dtand)
        /*008c*/ 	.word	0x00000000


	//----- nvinfo : EIATTR_FRAME_SIZE
	.align		4
.L_29:
        /*0090*/ 	.byte	0x04, 0x11
        /*0092*/ 	.short	(.L_31 - .L_30)
	.align		4
.L_30:
        /*0094*/ 	.word	index@($_Z3OpsPdS_S_PFdddEii$_Z4dsind)
        /*0098*/ 	.word	0x00000000


	//----- nvinfo : EIATTR_FRAME_SIZE
	.align		4
.L_31:
        /*009c*/ 	.byte	0x04, 0x11
        /*009e*/ 	.short	(.L_33 - .L_32)
	.align		4
.L_32:
        /*00a0*/ 	.word	index@($_Z3OpsPdS_S_PFdddEii$_Z4dcotd)
        /*00a4*/ 	.word	0x00000000


	//----- nvinfo : EIATTR_FRAME_SIZE
	.align		4
.L_33:
        /*00a8*/ 	.byte	0x04, 0x11
        /*00aa*/ 	.short	(.L_35 - .L_34)
	.align		4
.L_34:
        /*00ac*/ 	.word	index@($_Z3OpsPdS_S_PFdddEii$_Z4dcosd)
        /*00b0*/ 	.word	0x00000000


	//----- nvinfo : EIATTR_FRAME_SIZE
	.align		4
.L_35:
        /*00b4*/ 	.byte	0x04, 0x11
        /*00b6*/ 	.short	(.L_37 - .L_36)
	.align		4
.L_36:
        /*00b8*/ 	.word	index@(_Z3OpsPdS_S_PFdddEii)
        /*00bc*/ 	.word	0x00000000


	//----- nvinfo : EIATTR_MIN_STACK_SIZE
	.align		4
.L_37:
        /*00c0*/ 	.byte	0x04, 0x12
        /*00c2*/ 	.short	(.L_39 - .L_38)
	.align		4
.L_38:
        /*00c4*/ 	.word	index@(_Z3OpsPdS_S_PFdddEii)
        /*00c8*/ 	.word	0x00000000


	//----- nvinfo : EIATTR_MIN_STACK_SIZE
	.align		4
.L_39:
        /*00cc*/ 	.byte	0x04, 0x12
        /*00ce*/ 	.short	(.L_41 - .L_40)
	.align		4
.L_40:
        /*00d0*/ 	.word	index@(_Z3OpsPdS_PFddEii)
        /*00d4*/ 	.word	0x00000090
.L_41:


//--------------------- .nv.compat                --------------------------
	.section	.nv.compat,"",@"SHT_CUDA_COMPAT_INFO"
	.align	4
        /*0000*/ 	.byte	0x02, 0x09, 0x00, 0x00, 0x02, 0x02, 0x01, 0x00, 0x02, 0x05, 0x05, 0x00, 0x03, 0x07, 0x01, 0x01
        /*0010*/ 	.byte	0x02, 0x03, 0x00, 0x00, 0x02, 0x06, 0x01, 0x00, 0x04, 0x0b, 0x08, 0x00, 0x01, 0x00, 0x00, 0x00
        /*0020*/ 	.byte	0x00, 0x00, 0x00, 0x00


//--------------------- .nv.info._Z3OpsPdS_S_PFdddEii --------------------------
	.section	.nv.info._Z3OpsPdS_S_PFdddEii,"",@"SHT_CUDA_INFO"
	.sectionflags	@""
	.align	4


	//----- nvinfo : EIATTR_CUDA_API_VERSION
	.align		4
        /*0000*/ 	.byte	0x04, 0x37
        /*0002*/ 	.short	(.L_43 - .L_42)
.L_42:
        /*0004*/ 	.word	0x00000082


	//----- nvinfo : EIATTR_KPARAM_INFO
	.align		4
.L_43:
        /*0008*/ 	.byte	0x04, 0x17
        /*000a*/ 	.short	(.L_45 - .L_44)
.L_44:
        /*000c*/ 	.word	0x00000000
        /*0010*/ 	.short	0x0005
        /*0012*/ 	.short	0x0024
        /*0014*/ 	.byte	0x00, 0xf0, 0x11, 0x00


	//----- nvinfo : EIATTR_KPARAM_INFO
	.align		4
.L_45:
        /*0018*/ 	.byte	0x04, 0x17
        /*001a*/ 	.short	(.L_47 - .L_46)
.L_46:
        /*001c*/ 	.word	0x00000000
        /*0020*/ 	.short	0x0004
        /*0022*/ 	.short	0x0020
        /*0024*/ 	.byte	0x00, 0xf0, 0x11, 0x00


	//----- nvinfo : EIATTR_KPARAM_INFO
	.align		4
.L_47:
        /*0028*/ 	.byte	0x04, 0x17
        /*002a*/ 	.short	(.L_49 - .L_48)
.L_48:
        /*002c*/ 	.word	0x00000000
        /*0030*/ 	.short	0x0003
        /*0032*/ 	.short	0x0018
        /*0034*/ 	.byte	0x00, 0xf5, 0x21, 0x00


	//----- nvinfo : EIATTR_KPARAM_INFO
	.align		4
.L_49:
        /*0038*/ 	.byte	0x04, 0x17
        /*003a*/ 	.short	(.L_51 - .L_50)
.L_50:
        /*003c*/ 	.word	0x00000000
        /*0040*/ 	.short	0x0002
        /*0042*/ 	.short	0x0010
        /*0044*/ 	.byte	0x00, 0xf5, 0x21, 0x00


	//----- nvinfo : EIATTR_KPARAM_INFO
	.align		4
.L_51:
        /*0048*/ 	.byte	0x04, 0x17
        /*004a*/ 	.short	(.L_53 - .L_52)
.L_52:
        /*004c*/ 	.word	0x00000000
        /*0050*/ 	.short	0x0001
        /*0052*/ 	.short	0x0008
        /*0054*/ 	.byte	0x00, 0xf5, 0x21, 0x00


	//----- nvinfo : EIATTR_KPARAM_INFO
	.align		4
.L_53:
        /*0058*/ 	.byte	0x04, 0x17
        /*005a*/ 	.short	(.L_55 - .L_54)
.L_54:
        /*005c*/ 	.word	0x00000000
        /*0060*/ 	.short	0x0000
        /*0062*/ 	.short	0x0000
        /*0064*/ 	.byte	0x00, 0xf5, 0x21, 0x00


	//----- nvinfo : EIATTR_SPARSE_MMA_MASK
	.align		4
.L_55:
        /*0068*/ 	.byte	0x03, 0x50
        /*006a*/ 	.short	0x0000


	//----- nvinfo : EIATTR_MAXREG_COUNT
	.align		4
        /*006c*/ 	.byte	0x03, 0x1b
        /*006e*/ 	.short	0x00ff


	//----- nvinfo : EIATTR_MERCURY_ISA_VERSION
	.align		4
        /*0070*/ 	.byte	0x03, 0x5f
        /*0072*/ 	.short	0x0101


	//----- nvinfo : EIATTR_VRC_CTA_INIT_COUNT
	.align		4
        /*0074*/ 	.byte	0x02, 0x4a
	.zero		1
	.zero		1


	//----- nvinfo : EIATTR_EXIT_INSTR_OFFSETS
	.align		4
        /*0078*/ 	.byte	0x04, 0x1c
        /*007a*/ 	.short	(.L_57 - .L_56)


	//   ....[0]....
.L_56:
        /*007c*/ 	.word	0x000000d0


	//   ....[1]....
        /*0080*/ 	.word	0x000001d0


	//----- nvinfo : EIATTR_CRS_STACK_SIZE
	.align		4
.L_57:
        /*0084*/ 	.byte	0x04, 0x1e
        /*0086*/ 	.short	(.L_59 - .L_58)
.L_58:
        /*0088*/ 	.word	0x00000000


	//----- nvinfo : EIATTR_CBANK_PARAM_SIZE
	.align		4
.L_59:
        /*008c*/ 	.byte	0x03, 0x19
        /*008e*/ 	.short	0x0028


	//----- nvinfo : EIATTR_PARAM_CBANK
	.align		4
        /*0090*/ 	.byte	0x04, 0x0a
        /*0092*/ 	.short	(.L_61 - .L_60)
	.align		4
.L_60:
        /*0094*/ 	.word	index@(.nv.constant0._Z3OpsPdS_S_PFdddEii)
        /*0098*/ 	.short	0x0380
        /*009a*/ 	.short	0x0028


	//----- nvinfo : EIATTR_SW_WAR
	.align		4
.L_61:
        /*009c*/ 	.byte	0x04, 0x36
        /*009e*/ 	.short	(.L_63 - .L_62)
.L_62:
        /*00a0*/ 	.word	0x00000008
.L_63:


//--------------------- .nv.info._Z3OpsPdS_PFddEii --------------------------
	.section	.nv.info._Z3OpsPdS_PFddEii,"",@"SHT_CUDA_INFO"
	.sectionflags	@""
	.align	4


	//----- nvinfo : EIATTR_CUDA_API_VERSION
	.align		4
        /*0000*/ 	.byte	0x04, 0x37
        /*0002*/ 	.short	(.L_65 - .L_64)
.L_64:
        /*0004*/ 	.word	0x00000082


	//----- nvinfo : EIATTR_KPARAM_INFO
	.align		4
.L_65:
        /*0008*/ 	.byte	0x04, 0x17
        /*000a*/ 	.short	(.L_67 - .L_66)
.L_66:
        /*000c*/ 	.word	0x00000000
        /*0010*/ 	.short	0x0004
        /*0012*/ 	.short	0x001c
        /*0014*/ 	.byte	0x00, 0xf0, 0x11, 0x00


	//----- nvinfo : EIATTR_KPARAM_INFO
	.align		4
.L_67:
        /*0018*/ 	.byte	0x04, 0x17
        /*001a*/ 	.short	(.L_69 - .L_68)
.L_68:
        /*001c*/ 	.word	0x00000000
        /*0020*/ 	.short	0x0003
        /*0022*/ 	.short	0x0018
        /*0024*/ 	.byte	0x00, 0xf0, 0x11, 0x00


	//----- nvinfo : EIATTR_KPARAM_INFO
	.align		4
.L_69:
        /*0028*/ 	.byte	0x04, 0x17
        /*002a*/ 	.short	(.L_71 - .L_70)
.L_70:
        /*002c*/ 	.word	0x00000000
        /*0030*/ 	.short	0x0002
        /*0032*/ 	.short	0x0010
        /*0034*/ 	.byte	0x00, 0xf5, 0x21, 0x00


	//----- nvinfo : EIATTR_KPARAM_INFO
	.align		4
.L_71:
        /*0038*/ 	.byte	0x04, 0x17
        /*003a*/ 	.short	(.L_73 - .L_72)
.L_72:
        /*003c*/ 	.word	0x00000000
        /*0040*/ 	.short	0x0001
        /*0042*/ 	.short	0x0008
        /*0044*/ 	.byte	0x00, 0xf5, 0x21, 0x00


	//----- nvinfo : EIATTR_KPARAM_INFO
	.align		4
.L_73:
        /*0048*/ 	.byte	0x04, 0x17
        /*004a*/ 	.short	(.L_75 - .L_74)
.L_74:
        /*004c*/ 	.word	0x00000000
        /*0050*/ 	.short	0x0000
        /*0052*/ 	.short	0x0000
        /*0054*/ 	.byte	0x00, 0xf5, 0x21, 0x00


	//----- nvinfo : EIATTR_SPARSE_MMA_MASK
	.align		4
.L_75:
        /*0058*/ 	.byte	0x03, 0x50
        /*005a*/ 	.short	0x0000


	//----- nvinfo : EIATTR_MAXREG_COUNT
	.align		4
        /*005c*/ 	.byte	0x03, 0x1b
        /*005e*/ 	.short	0x00ff


	//----- nvinfo : EIATTR_MERCURY_ISA_VERSION
	.align		4
        /*0060*/ 	.byte	0x03, 0x5f
        /*0062*/ 	.short	0x0101


	//----- nvinfo : EIATTR_VRC_CTA_INIT_COUNT
	.align		4
        /*0064*/ 	.byte	0x02, 0x4a
	.zero		1
	.zero		1


	//----- nvinfo : EIATTR_EXIT_INSTR_OFFSETS
	.align		4
        /*0068*/ 	.byte	0x04, 0x1c
        /*006a*/ 	.short	(.L_77 - .L_76)


	//   ....[0]....
.L_76:
        /*006c*/ 	.word	0x000000d0


	//   ....[1]....
        /*0070*/ 	.word	0x000001a0


	//----- nvinfo : EIATTR_CRS_STACK_SIZE
	.align		4
.L_77:
        /*0074*/ 	.byte	0x04, 0x1e
        /*0076*/ 	.short	(.L_79 - .L_78)
.L_78:
        /*0078*/ 	.word	0x00000000


	//----- nvinfo : EIATTR_CBANK_PARAM_SIZE
	.align		4
.L_79:
        /*007c*/ 	.byte	0x03, 0x19
        /*007e*/ 	.short	0x0020


	//----- nvinfo : EIATTR_PARAM_CBANK
	.align		4
        /*0080*/ 	.byte	0x04, 0x0a
        /*0082*/ 	.short	(.L_81 - .L_80)
	.align		4
.L_80:
        /*0084*/ 	.word	index@(.nv.constant0._Z3OpsPdS_PFddEii)
        /*0088*/ 	.short	0x0380
        /*008a*/ 	.short	0x0020


	//----- nvinfo : EIATTR_SW_WAR
	.align		4
.L_81:
        /*008c*/ 	.byte	0x04, 0x36
        /*008e*/ 	.short	(.L_83 - .L_82)
.L_82:
        /*0090*/ 	.word	0x00000008
.L_83:


//--------------------- .nv.callgraph             --------------------------
	.section	.nv.callgraph,"",@"SHT_CUDA_CALLGRAPH"
	.align	4
	.sectionentsize	8
	.align		4
        /*0000*/ 	.word	0x00000000
	.align		4
        /*0004*/ 	.word	0xffffffff
	.align		4
        /*0008*/ 	.word	0x00000000
	.align		4
        /*000c*/ 	.word	0xfffffffe
	.align		4
        /*0010*/ 	.word	0x00000000
	.align		4
        /*0014*/ 	.word	0xfffffffd
	.align		4
        /*0018*/ 	.word	0x00000000
	.align		4
        /*001c*/ 	.word	0xfffffffc


//--------------------- .nv.constant4             --------------------------
	.section	.nv.constant4,"a",@progbits
	.align	8
	.align		8
.nv.constant4:
        /*0000*/ 	.dword	fp_sin
	.align		8
        /*0008*/ 	.dword	fp_cos
	.align		8
        /*0010*/ 	.dword	fp_tan
	.align		8
        /*0018*/ 	.dword	fp_cot
	.align		8
        /*0020*/ 	.dword	__cudart_i2opi_d
	.align		8
        /*0028*/ 	.dword	__cudart_sin_cos_coeffs


//--------------------- .nv.constant2._Z3OpsPdS_S_PFdddEii --------------------------
	.section	.nv.constant2._Z3OpsPdS_S_PFdddEii,"a",@progbits
	.sectionflags	@""
	.align	4
.nv.constant2._Z3OpsPdS_S_PFdddEii:
        /*0000*/ 	.byte	0x01, 0x00, 0x00, 0x00, 0x00, 0x00, 0x00, 0x00, 0x90, 0x13, 0x00, 0x00, 0x00, 0x00, 0x00, 0x00
        /*0010*/ 	.byte	0xe0, 0x01, 0x00, 0x00, 0x00, 0x00, 0x00, 0x00, 0x70, 0x19, 0x00, 0x00, 0x00, 0x00, 0x00, 0x00
        /*0020*/ 	.byte	0xf0, 0x07, 0x00, 0x00, 0x00, 0x00, 0x00, 0x00


//--------------------- .nv.constant2._Z3OpsPdS_PFddEii --------------------------
	.section	.nv.constant2._Z3OpsPdS_PFddEii,"a",@progbits
	.sectionflags	@""
	.align	4
.nv.constant2._Z3OpsPdS_PFddEii:
        /*0000*/ 	.byte	0x01, 0x00, 0x00, 0x00, 0x00, 0x00, 0x00, 0x00, 0x60, 0x13, 0x00, 0x00, 0x00, 0x00, 0x00, 0x00
        /*0010*/ 	.byte	0xb0, 0x01, 0x00, 0x00, 0x00, 0x00, 0x00, 0x00, 0x40, 0x19, 0x00, 0x00, 0x00, 0x00, 0x00, 0x00
        /*0020*/ 	.byte	0xc0, 0x07, 0x00, 0x00, 0x00, 0x00, 0x00, 0x00


//--------------------- .text._Z3OpsPdS_S_PFdddEii --------------------------
	.section	.text._Z3OpsPdS_S_PFdddEii,"ax",@progbits
	.align	128
        .global         _Z3OpsPdS_S_PFdddEii
        .type           _Z3OpsPdS_S_PFdddEii,@function
        .size           _Z3OpsPdS_S_PFdddEii,(.L_x_77 - _Z3OpsPdS_S_PFdddEii)
        .other          _Z3OpsPdS_S_PFdddEii,@"STO_CUDA_ENTRY STV_DEFAULT"
_Z3OpsPdS_S_PFdddEii:
.text._Z3OpsPdS_S_PFdddEii:
[----:B------:R-:W0:Y:S01]  /*0000*/  LDC R1, c[0x0][0x37c] ;  /* 0x0000df00ff017b82 */ /* 0x000e220000000800 */
[----:B------:R-:W1:Y:S07]  /*0010*/  S2R R3, SR_TID.X ;  /* 0x0000000000037919 */ /* 0x000e6e0000002100 */
[----:B------:R-:W1:Y:S01]  /*0020*/  S2UR UR6, SR_CTAID.X ;  /* 0x00000000000679c3 */ /* 0x000e620000002500 */
[----:B------:R-:W2:Y:S01]  /*0030*/  LDCU.64 UR4, c[0x0][0x3a0] ;  /* 0x00007400ff0477ac */ /* 0x000ea20008000a00 */
[----:B------:R-:W3:Y:S06]  /*0040*/  S2R R5, SR_TID.Y ;  /* 0x0000000000057919 */ /* 0x000eec0000002200 */
[----:B------:R-:W1:Y:S08]  /*0050*/  LDC R2, c[0x0][0x360] ;  /* 0x0000d800ff027b82 */ /* 0x000e700000000800 */
[----:B------:R-:W3:Y:S01]  /*0060*/  S2UR UR7, SR_CTAID.Y ;  /* 0x00000000000779c3 */ /* 0x000ee20000002600 */
[----:B--2---:R-:W-:-:S07]  /*0070*/  UIMAD UR4, UR5, UR4, URZ ;  /* 0x00000004050472a4 */ /* 0x004fce000f8e02ff */
[----:B------:R-:W3:Y:S01]  /*0080*/  LDC R0, c[0x0][0x364] ;  /* 0x0000d900ff007b82 */ /* 0x000ee20000000800 */
[----:B-1----:R-:W-:Y:S02]  /*0090*/  IMAD R2, R2, UR6, R3 ;  /* 0x0000000602027c24 */ /* 0x002fe4000f8e0203 */
[----:B---3--:R-:W-:-:S04]  /*00a0*/  IMAD R3, R0, UR7, R5 ;  /* 0x0000000700037c24 */ /* 0x008fc8000f8e0205 */
[----:B------:R-:W-:-:S05]  /*00b0*/  IMAD R2, R3, UR5, R2 ;  /* 0x0000000503027c24 */ /* 0x000fca000f8e0202 */
[----:B------:R-:W-:-:S13]  /*00c0*/  ISETP.GE.AND P0, PT, R2, UR4, PT ;  /* 0x0000000402007c0c */ /* 0x000fda000bf06270 */
[----:B0-----:R-:W-:Y:S05]  /*00d0*/  @P0 EXIT ;  /* 0x000000000000094d */ /* 0x001fea0003800000 */
[----:B------:R-:W0:Y:S01]  /*00e0*/  LDC.64 R8, c[0x0][0x380] ;  /* 0x0000e000ff087b82 */ /* 0x000e220000000a00 */
[----:B------:R-:W1:Y:S07]  /*00f0*/  LDCU.64 UR36, c[0x0][0x358] ;  /* 0x00006b00ff2477ac */ /* 0x000e6e0008000a00 */
[----:B------:R-:W2:Y:S01]  /*0100*/  LDC.64 R10, c[0x0][0x388] ;  /* 0x0000e200ff0a7b82 */ /* 0x000ea20000000a00 */
[----:B0-----:R-:W-:-:S05]  /*0110*/  IMAD.WIDE R8, R2, 0x8, R8 ;  /* 0x0000000802087825 */ /* 0x001fca00078e0208 */
[----:B-1----:R0:W5:Y:S01]  /*0120*/  LDG.E.64 R4, desc[UR36][R8.64] ;  /* 0x0000002408047981 */ /* 0x002162000c1e1b00 */
[----:B--2---:R-:W-:-:S05]  /*0130*/  IMAD.WIDE R10, R2, 0x8, R10 ;  /* 0x00000008020a7825 */ /* 0x004fca00078e020a */
[----:B------:R0:W5:Y:S01]  /*0140*/  LDG.E.64 R6, desc[UR36][R10.64] ;  /* 0x000000240a067981 */ /* 0x000162000c1e1b00 */
[----:B------:R-:W1:Y:S01]  /*0150*/  LDC R12, c[0x0][0x398] ;  /* 0x0000e600ff0c7b82 */ /* 0x000e620000000800 */
[----:B------:R-:W-:Y:S01]  /*0160*/  MOV R20, 0x1a0 ;  /* 0x000001a000147802 */ /* 0x000fe20000000f00 */
[----:B------:R-:W-:-:S06]  /*0170*/  IMAD.MOV.U32 R21, RZ, RZ, 0x0 ;  /* 0x00000000ff157424 */ /* 0x000fcc00078e00ff */
[----:B01----:R-:W1:Y:S02]  /*0180*/  LDC.64 R12, c[0x2][R12] ;  /* 0x008000000c0c7b82 */ /* 0x003e640000000a00 */
[----:B-1---5:R-:W-:Y:S05]  /*0190*/  CALL.REL.NOINC R12 `(_Z3OpsPdS_S_PFdddEii) ;  /* 0xfffffffc0c987344 */ /* 0x022fea0003c3ffff */
[----:B------:R-:W0:Y:S02]  /*01a0*/  LDC.64 R6, c[0x0][0x390] ;  /* 0x0000e400ff067b82 */ /* 0x000e240000000a00 */
[----:B0-----:R-:W-:-:S05]  /*01b0*/  IMAD.WIDE R2, R2, 0x8, R6 ;  /* 0x0000000802027825 */ /* 0x001fca00078e0206 */
[----:B------:R-:W-:Y:S01]  /*01c0*/  STG.E.64 desc[UR36][R2.64], R4 ;  /* 0x0000000402007986 */ /* 0x000fe2000c101b24 */
[----:B------:R-:W-:Y:S05]  /*01d0*/  EXIT ;  /* 0x000000000000794d */ /* 0x000fea0003800000 */
        .type           $_Z3OpsPdS_S_PFdddEii$_Z4dcosd,@function
        .size           $_Z3OpsPdS_S_PFdddEii$_Z4dcosd,($_Z3OpsPdS_S_PFdddEii$_Z4dcotd - $_Z3OpsPdS_S_PFdddEii$_Z4dcosd)
$_Z3OpsPdS_S_PFdddEii$_Z4dcosd:
[----:B------:R-:W-:Y:S02]  /*01e0*/  VIADD R1, R1, 0xffffffd0 ;  /* 0xffffffd001017836 */ /* 0x000fe40000000000 */
[----:B------:R-:W-:Y:S02]  /*01f0*/  IMAD.MOV.U32 R9, RZ, RZ, R5 ;  /* 0x000000ffff097224 */ /* 0x000fe400078e0005 */
[----:B------:R-:W-:Y:S01]  /*0200*/  IMAD.MOV.U32 R8, RZ, RZ, R4 ;  /* 0x000000ffff087224 */ /* 0x000fe200078e0004 */
[----:B------:R-:W-:Y:S04]  /*0210*/  STL [R1+0x2c], R27 ;  /* 0x00002c1b01007387 */ /* 0x000fe80000100800 */
        /* <DEDUP_REMOVED lines=9> */
[----:B------:R0:W-:Y:S04]  /*02b0*/  STL [R1+0x4], R16 ;  /* 0x0000041001007387 */ /* 0x0001e80000100800 */
[----:B------:R1:W-:Y:S01]  /*02c0*/  STL [R1], R2 ;  /* 0x0000000201007387 */ /* 0x0003e20000100800 */
[----:B0-----:R-:W0:Y:S05]  /*02d0*/  BMOV.32.CLEAR R16, B7 ;  /* 0x0000000007107355 */ /* 0x001e2a0000100000 */
[----:B-1----:R-:W1:Y:S05]  /*02e0*/  BMOV.32.CLEAR R2, B6 ;  /* 0x0000000006027355 */ /* 0x002e6a0000100000 */
[----:B------:R-:W2:Y:S01]  /*02f0*/  LDC.64 R18, c[0x0][0x358] ;  /* 0x0000d600ff127b82 */ /* 0x000ea20000000a00 */
[----:B------:R-:W-:Y:S01]  /*0300*/  DSETP.NEU.AND P0, PT, |R8|, +INF , PT ;  /* 0x7ff000000800742a */ /* 0x000fe20003f0d200 */
[----:B------:R-:W-:-:S13]  /*0310*/  BSSY.RECONVERGENT B7, `(.L_x_0) ;  /* 0x000001c000077945 */ /* 0x000fda0003800200 */
[----:B------:R-:W-:Y:S01]  /*0320*/  @!P0 DMUL R4, RZ, R8 ;  /* 0x00000008ff048228 */ /* 0x000fe20000000000 */
[----:B------:R-:W-:Y:S01]  /*0330*/  @!P0 IMAD.MOV.U32 R0, RZ, RZ, 0x1 ;  /* 0x00000001ff008424 */ /* 0x000fe200078e00ff */
[----:B01----:R-:W-:Y:S09]  /*0340*/  @!P0 BRA `(.L_x_1) ;  /* 0x0000000000608947 */ /* 0x003ff20003800000 */
[----:B------:R-:W-:Y:S01]  /*0350*/  UMOV UR4, 0x6dc9c883 ;  /* 0x6dc9c88300047882 */ /* 0x000fe20000000000 */
[----:B------:R-:W-:Y:S01]  /*0360*/  UMOV UR5, 0x3fe45f30 ;  /* 0x3fe45f3000057882 */ /* 0x000fe20000000000 */
[C---:B------:R-:W-:Y:S01]  /*0370*/  DSETP.GE.AND P0, PT, |R8|.reuse, 2.14748364800000000000e+09, PT ;  /* 0x41e000000800742a */ /* 0x040fe20003f06200 */
[----:B------:R-:W-:Y:S01]  /*0380*/  BSSY.RECONVERGENT B6, `(.L_x_2) ;  /* 0x0000013000067945 */ /* 0x000fe20003800200 */
[----:B------:R-:W-:Y:S01]  /*0390*/  DMUL R6, R8, UR4 ;  /* 0x0000000408067c28 */ /* 0x000fe20008000000 */
[----:B------:R-:W-:Y:S01]  /*03a0*/  UMOV UR4, 0x54442d18 ;  /* 0x54442d1800047882 */ /* 0x000fe20000000000 */
[----:B------:R-:W-:-:S08]  /*03b0*/  UMOV UR5, 0x3ff921fb ;  /* 0x3ff921fb00057882 */ /* 0x000fd00000000000 */
[----:B------:R-:W0:Y:S08]  /*03c0*/  F2I.F64 R6, R6 ;  /* 0x0000000600067311 */ /* 0x000e300000301100 */
[----:B0-----:R-:W0:Y:S02]  /*03d0*/  I2F.F64 R4, R6 ;  /* 0x0000000600047312 */ /* 0x001e240000201c00 */
[----:B0-----:R-:W-:Y:S01]  /*03e0*/  DFMA R10, R4, -UR4, R8 ;  /* 0x80000004040a7c2b */ /* 0x001fe20008000008 */
[----:B------:R-:W-:Y:S01]  /*03f0*/  UMOV UR4, 0x33145c00 ;  /* 0x33145c0000047882 */ /* 0x000fe20000000000 */
[----:B------:R-:W-:-:S06]  /*0400*/  UMOV UR5, 0x3c91a626 ;  /* 0x3c91a62600057882 */ /* 0x000fcc0000000000 */
[----:B------:R-:W-:Y:S01]  /*0410*/  DFMA R10, R4, -UR4, R10 ;  /* 0x80000004040a7c2b */ /* 0x000fe2000800000a */
[----:B------:R-:W-:Y:S01]  /*0420*/  UMOV UR4, 0x252049c0 ;  /* 0x252049c000047882 */ /* 0x000fe20000000000 */
[----:B------:R-:W-:-:S06]  /*0430*/  UMOV UR5, 0x397b839a ;  /* 0x397b839a00057882 */ /* 0x000fcc0000000000 */
[----:B------:R-:W-:Y:S01]  /*0440*/  DFMA R4, R4, -UR4, R10 ;  /* 0x8000000404047c2b */ /* 0x000fe2000800000a */
[----:B------:R-:W-:Y:S10]  /*0450*/  @!P0 BRA `(.L_x_3) ;  /* 0x0000000000148947 */ /* 0x000ff40003800000 */
[----:B------:R-:W-:Y:S01]  /*0460*/  IMAD.MOV.U32 R4, RZ, RZ, R8 ;  /* 0x000000ffff047224 */ /* 0x000fe200078e0008 */
[----:B------:R-:W-:Y:S01]  /*0470*/  MOV R20, 0x4b0 ;  /* 0x000004b000147802 */ /* 0x000fe20000000f00 */
[----:B------:R-:W-:Y:S02]  /*0480*/  IMAD.MOV.U32 R5, RZ, RZ, R9 ;  /* 0x000000ffff057224 */ /* 0x000fe400078e0009 */
[----:B------:R-:W-:-:S07]  /*0490*/  IMAD.MOV.U32 R21, RZ, RZ, 0x0 ;  /* 0x00000000ff157424 */ /* 0x000fce00078e00ff */
[----:B--2---:R-:W-:Y:S05]  /*04a0*/  CALL.REL.NOINC `($_Z3OpsPdS_S_PFdddEii$__internal_trig_reduction_slowpathd) ;  /* 0x0000002400c07944 */ /* 0x004fea0003c00000 */
.L_x_3:
[----:B------:R-:W-:Y:S05]  /*04b0*/  BSYNC.RECONVERGENT B6 ;  /* 0x0000000000067941 */ /* 0x000fea0003800200 */
.L_x_2:
[----:B------:R-:W-:-:S07]  /*04c0*/  VIADD R0, R6, 0x1 ;  /* 0x0000000106007836 */ /* 0x000fce0000000000 */
.L_x_1:
[----:B------:R-:W-:Y:S05]  /*04d0*/  BSYNC.RECONVERGENT B7 ;  /* 0x0000000000077941 */ /* 0x000fea0003800200 */
.L_x_0:
[----:B------:R-:W0:Y:S01]  /*04e0*/  LDCU.64 UR4, c[0x4][0x28] ;  /* 0x01000500ff0477ac */ /* 0x000e220008000a00 */
[----:B------:R-:W-:Y:S01]  /*04f0*/  IMAD.SHL.U32 R3, R0, 0x40, RZ ;  /* 0x0000004000037824 */ /* 0x000fe200078e00ff */
[----:B--2---:R-:W-:Y:S01]  /*0500*/  R2UR UR6, R18 ;  /* 0x00000000120672ca */ /* 0x004fe200000e0000 */
[----:B------:R-:W2:Y:S01]  /*0510*/  LDL R20, [R1+0x10] ;  /* 0x0000100001147983 */ /* 0x000ea20000100800 */
[----:B------:R-:W-:Y:S02]  /*0520*/  R2UR UR7, R19 ;  /* 0x00000000130772ca */ /* 0x000fe400000e0000 */
[----:B------:R-:W-:Y:S01]  /*0530*/  LOP3.LUT R3, R3, 0x40, RZ, 0xc0, !PT ;  /* 0x0000004003037812 */ /* 0x000fe200078ec0ff */
[----:B------:R-:W2:Y:S03]  /*0540*/  LDL R21, [R1+0x14] ;  /* 0x0000140001157983 */ /* 0x000ea60000100800 */
[----:B0-----:R-:W-:-:S05]  /*0550*/  IADD3 R6, P0, PT, R3, UR4, RZ ;  /* 0x0000000403067c10 */ /* 0x001fca000ff1e0ff */
[----:B------:R-:W-:Y:S01]  /*0560*/  IMAD.X R7, RZ, RZ, UR5, P0 ;  /* 0x00000005ff077e24 */ /* 0x000fe200080e06ff */
[----:B------:R-:W-:-:S04]  /*0570*/  R2UR UR4, R18 ;  /* 0x00000000120472ca */ /* 0x000fc800000e0000 */
[----:B------:R-:W3:Y:S01]  /*0580*/  LDG.E.128.CONSTANT R24, desc[UR6][R6.64] ;  /* 0x0000000606187981 */ /* 0x000ee2000c1e9d00 */
[----:B------:R-:W-:-:S13]  /*0590*/  R2UR UR5, R19 ;  /* 0x00000000130572ca */ /* 0x000fda00000e0000 */
[----:B------:R-:W4:Y:S04]  /*05a0*/  LDG.E.128.CONSTANT R8, desc[UR4][R6.64+0x10] ;  /* 0x0000100406087981 */ /* 0x000f28000c1e9d00 */
[----:B------:R-:W5:Y:S01]  /*05b0*/  LDG.E.128.CONSTANT R12, desc[UR4][R6.64+0x20] ;  /* 0x00002004060c7981 */ /* 0x000f62000c1e9d00 */
[----:B------:R-:W-:Y:S01]  /*05c0*/  LOP3.LUT R3, R0, 0x1, RZ, 0xc0, !PT ;  /* 0x0000000100037812 */ /* 0x000fe200078ec0ff */
[----:B------:R-:W-:Y:S01]  /*05d0*/  IMAD.MOV.U32 R22, RZ, RZ, 0x20fd8164 ;  /* 0x20fd8164ff167424 */ /* 0x000fe200078e00ff */
[----:B------:R-:W-:Y:S01]  /*05e0*/  DMUL R18, R4, R4 ;  /* 0x0000000404127228 */ /* 0x000fe20000000000 */
[----:B------:R0:W-:Y:S05]  /*05f0*/  BMOV.32 B6, R2 ;  /* 0x0000000206007356 */ /* 0x0001ea0000000000 */
[----:B------:R-:W-:Y:S01]  /*0600*/  ISETP.NE.U32.AND P0, PT, R3, 0x1, PT ;  /* 0x000000010300780c */ /* 0x000fe20003f05070 */
[----:B------:R-:W-:Y:S01]  /*0610*/  IMAD.MOV.U32 R3, RZ, RZ, 0x3da8ff83 ;  /* 0x3da8ff83ff037424 */ /* 0x000fe200078e00ff */
[----:B------:R1:W-:Y:S05]  /*0620*/  BMOV.32 B7, R16 ;  /* 0x0000001007007356 */ /* 0x0003ea0000000000 */
[----:B------:R-:W-:Y:S01]  /*0630*/  FSEL R22, R22, -8.06006814911005101289e+34, !P0 ;  /* 0xf9785eba16167808 */ /* 0x000fe20004000000 */
[----:B0-----:R-:W2:Y:S01]  /*0640*/  LDL R2, [R1] ;  /* 0x0000000001027983 */ /* 0x001ea20000100800 */
[----:B------:R-:W-:-:S03]  /*0650*/  FSEL R23, -R3, 0.11223486810922622681, !P0 ;  /* 0x3de5db6503177808 */ /* 0x000fc60004000100 */
[----:B-1----:R-:W2:Y:S03]  /*0660*/  LDL R16, [R1+0x4] ;  /* 0x0000040001107983 */ /* 0x002ea60000100800 */
[C---:B---3--:R-:W-:Y:S01]  /*0670*/  DFMA R24, R18.reuse, R22, R24 ;  /* 0x000000161218722b */ /* 0x048fe20000000018 */
[----:B------:R-:W2:Y:S04]  /*0680*/  LDL R22, [R1+0x18] ;  /* 0x0000180001167983 */ /* 0x000ea80000100800 */
[----:B------:R-:W2:Y:S03]  /*0690*/  LDL R23, [R1+0x1c] ;  /* 0x00001c0001177983 */ /* 0x000ea60000100800 */
[C---:B------:R-:W-:Y:S01]  /*06a0*/  DFMA R24, R18.reuse, R24, R26 ;  /* 0x000000181218722b */ /* 0x040fe2000000001a */
[----:B------:R-:W2:Y:S04]  /*06b0*/  LDL R26, [R1+0x28] ;  /* 0x00002800011a7983 */ /* 0x000ea80000100800 */
[----:B------:R-:W2:Y:S03]  /*06c0*/  LDL R27, [R1+0x2c] ;  /* 0x00002c00011b7983 */ /* 0x000ea60000100800 */
[----:B----4-:R-:W-:-:S02]  /*06d0*/  DFMA R8, R18, R24, R8 ;  /* 0x000000181208722b */ /* 0x010fc40000000008 */
[----:B------:R-:W2:Y:S04]  /*06e0*/  LDL R24, [R1+0x20] ;  /* 0x0000200001187983 */ /* 0x000ea80000100800 */
[----:B------:R-:W2:Y:S02]  /*06f0*/  LDL R25, [R1+0x24] ;  /* 0x0000240001197983 */ /* 0x000ea40000100800 */
[----:B------:R-:W-:-:S08]  /*0700*/  DFMA R8, R18, R8, R10 ;  /* 0x000000081208722b */ /* 0x000fd0000000000a */
[----:B-----5:R-:W-:-:S08]  /*0710*/  DFMA R8, R18, R8, R12 ;  /* 0x000000081208722b */ /* 0x020fd0000000000c */
[----:B------:R-:W-:-:S08]  /*0720*/  DFMA R8, R18, R8, R14 ;  /* 0x000000081208722b */ /* 0x000fd0000000000e */
[----:B------:R-:W-:Y:S02]  /*0730*/  DFMA R4, R8, R4, R4 ;  /* 0x000000040804722b */ /* 0x000fe40000000004 */
[----:B------:R-:W-:Y:S01]  /*0740*/  DFMA R8, R18, R8, 1 ;  /* 0x3ff000001208742b */ /* 0x000fe20000000008 */
[----:B------:R-:W2:Y:S04]  /*0750*/  LDL R18, [R1+0x8] ;  /* 0x0000080001127983 */ /* 0x000ea80000100800 */
[----:B------:R0:W2:Y:S05]  /*0760*/  LDL R19, [R1+0xc] ;  /* 0x00000c0001137983 */ /* 0x0000aa0000100800 */
[----:B------:R-:W-:-:S02]  /*0770*/  FSEL R6, R8, R4, !P0 ;  /* 0x0000000408067208 */ /* 0x000fc40004000000 */
[----:B------:R-:W-:Y:S02]  /*0780*/  FSEL R7, R9, R5, !P0 ;  /* 0x0000000509077208 */ /* 0x000fe40004000000 */
[----:B------:R-:W-:-:S04]  /*0790*/  LOP3.LUT P0, RZ, R0, 0x2, RZ, 0xc0, !PT ;  /* 0x0000000200ff7812 */ /* 0x000fc8000780c0ff */
[----:B------:R-:W-:Y:S01]  /*07a0*/  DADD R4, RZ, -R6 ;  /* 0x00000000ff047229 */ /* 0x000fe20000000806 */
[----:B0-----:R-:W-:-:S09]  /*07b0*/  VIADD R1, R1, 0x30 ;  /* 0x0000003001017836 */ /* 0x001fd20000000000 */
[----:B------:R-:W-:Y:S02]  /*07c0*/  FSEL R4, R6, R4, !P0 ;  /* 0x0000000406047208 */ /* 0x000fe40004000000 */
[----:B------:R-:W-:Y:S01]  /*07d0*/  FSEL R5, R7, R5, !P0 ;  /* 0x0000000507057208 */ /* 0x000fe20004000000 */
[----:B--2---:R-:W-:Y:S06]  /*07e0*/  RET.REL.NODEC R20 `(_Z3OpsPdS_S_PFdddEii) ;  /* 0xfffffff814047950 */ /* 0x004fec0003c3ffff */
        .type           $_Z3OpsPdS_S_PFdddEii$_Z4dcotd,@function
        .size           $_Z3OpsPdS_S_PFdddEii$_Z4dcotd,($_Z3OpsPdS_S_PFdddEii$_Z4dsind - $_Z3OpsPdS_S_PFdddEii$_Z4dcotd)
$_Z3OpsPdS_S_PFdddEii$_Z4dcotd:
[----:B------:R-:W-:-:S05]  /*07f0*/  VIADD R1, R1, 0xffffffc0 ;  /* 0xffffffc001017836 */ /* 0x000fca0000000000 */
        /* <DEDUP_REMOVED lines=13> */
[----:B------:R1:W-:Y:S04]  /*08d0*/  STL [R1], R2 ;  /* 0x0000000201007387 */ /* 0x0003e80000100800 */
[----:B------:R2:W-:Y:S01]  /*08e0*/  STL [R1+0xc], R19 ;  /* 0x00000c1301007387 */ /* 0x0005e20000100800 */
[----:B0-----:R-:W0:Y:S05]  /*08f0*/  BMOV.32.CLEAR R16, B7 ;  /* 0x0000000007107355 */ /* 0x001e2a0000100000 */
[----:B-1----:R-:W1:Y:S05]  /*0900*/  BMOV.32.CLEAR R2, B6 ;  /* 0x0000000006027355 */ /* 0x002e6a0000100000 */
[----:B------:R3:W-:Y:S01]  /*0910*/  STL [R1+0x8], R18 ;  /* 0x0000081201007387 */ /* 0x0007e20000100800 */
[----:B--2---:R-:W-:-:S02]  /*0920*/  IMAD.MOV.U32 R19, RZ, RZ, R5 ;  /* 0x000000ffff137224 */ /* 0x004fc400078e0005 */
[----:B---3--:R-:W-:Y:S01]  /*0930*/  IMAD.MOV.U32 R18, RZ, RZ, R4 ;  /* 0x000000ffff127224 */ /* 0x008fe200078e0004 */
[----:B------:R-:W2:Y:S05]  /*0940*/  LDC.64 R24, c[0x0][0x358] ;  /* 0x0000d600ff187b82 */ /* 0x000eaa0000000a00 */
        /* <DEDUP_REMOVED lines=27> */
.L_x_7:
[----:B------:R-:W-:Y:S05]  /*0b00*/  BSYNC.RECONVERGENT B6 ;  /* 0x0000000000067941 */ /* 0x000fea0003800200 */
.L_x_6:
[----:B------:R-:W-:-:S07]  /*0b10*/  VIADD R6, R6, 0x1 ;  /* 0x0000000106067836 */ /* 0x000fce0000000000 */
.L_x_5:
[----:B------:R-:W-:Y:S05]  /*0b20*/  BSYNC.RECONVERGENT B7 ;  /* 0x0000000000077941 */ /* 0x000fea0003800200 */
.L_x_4:
[----:B------:R-:W0:Y:S01]  /*0b30*/  LDCU.64 UR4, c[0x4][0x28] ;  /* 0x01000500ff0477ac */ /* 0x000e220008000a00 */
[----:B------:R-:W-:Y:S01]  /*0b40*/  IMAD.SHL.U32 R0, R6, 0x40, RZ ;  /* 0x0000004006007824 */ /* 0x000fe200078e00ff */
[----:B--2---:R-:W-:Y:S02]  /*0b50*/  R2UR UR6, R24 ;  /* 0x00000000180672ca */ /* 0x004fe400000e0000 */
[----:B------:R-:W-:Y:S02]  /*0b60*/  R2UR UR7, R25 ;  /* 0x00000000190772ca */ /* 0x000fe400000e0000 */
[----:B------:R-:W-:-:S04]  /*0b70*/  LOP3.LUT R0, R0, 0x40, RZ, 0xc0, !PT ;  /* 0x0000004000007812 */ /* 0x000fc800078ec0ff */
[----:B0-----:R-:W-:-:S05]  /*0b80*/  IADD3 R22, P0, PT, R0, UR4, RZ ;  /* 0x0000000400167c10 */ /* 0x001fca000ff1e0ff */
[----:B------:R-:W-:Y:S01]  /*0b90*/  IMAD.X R23, RZ, RZ, UR5, P0 ;  /* 0x00000005ff177e24 */ /* 0x000fe200080e06ff */
[----:B------:R-:W-:-:S04]  /*0ba0*/  R2UR UR4, R24 ;  /* 0x00000000180472ca */ /* 0x000fc800000e0000 */
[----:B------:R-:W2:Y:S01]  /*0bb0*/  LDG.E.128.CONSTANT R12, desc[UR6][R22.64] ;  /* 0x00000006160c7981 */ /* 0x000ea2000c1e9d00 */
[----:B------:R-:W-:-:S13]  /*0bc0*/  R2UR UR5, R25 ;  /* 0x00000000190572ca */ /* 0x000fda00000e0000 */
[----:B------:R-:W3:Y:S04]  /*0bd0*/  LDG.E.128.CONSTANT R8, desc[UR4][R22.64+0x10] ;  /* 0x0000100416087981 */ /* 0x000ee8000c1e9d00 */
[----:B------:R-:W4:Y:S01]  /*0be0*/  LDG.E.128.CONSTANT R28, desc[UR4][R22.64+0x20] ;  /* 0x00002004161c7981 */ /* 0x000f22000c1e9d00 */
[----:B------:R-:W-:Y:S01]  /*0bf0*/  LOP3.LUT R0, R6, 0x1, RZ, 0xc0, !PT ;  /* 0x0000000106007812 */ /* 0x000fe200078ec0ff */
[----:B------:R-:W-:Y:S01]  /*0c00*/  IMAD.MOV.U32 R32, RZ, RZ, 0x20fd8164 ;  /* 0x20fd8164ff207424 */ /* 0x000fe200078e00ff */
[----:B------:R-:W-:Y:S01]  /*0c10*/  DMUL R26, R4, R4 ;  /* 0x00000004041a7228 */ /* 0x000fe20000000000 */
[----:B------:R-:W-:Y:S01]  /*0c20*/  BSSY.RECONVERGENT B6, `(.L_x_8) ;  /* 0x000002c000067945 */ /* 0x000fe20003800200 */
[----:B------:R-:W-:Y:S01]  /*0c30*/  ISETP.NE.U32.AND P0, PT, R0, 0x1, PT ;  /* 0x000000010000780c */ /* 0x000fe20003f05070 */
[----:B------:R-:W-:Y:S01]  /*0c40*/  IMAD.MOV.U32 R0, RZ, RZ, 0x3da8ff83 ;  /* 0x3da8ff83ff007424 */ /* 0x000fe200078e00ff */
[----:B------:R-:W-:-:S02]  /*0c50*/  DSETP.NEU.AND P1, PT, |R18|, +INF , PT ;  /* 0x7ff000001200742a */ /* 0x000fc40003f2d200 */
[----:B------:R-:W-:Y:S02]  /*0c60*/  FSEL R32, R32, -8.06006814911005101289e+34, !P0 ;  /* 0xf9785eba20207808 */ /* 0x000fe40004000000 */
[----:B------:R-:W-:-:S06]  /*0c70*/  FSEL R33, -R0, 0.11223486810922622681, !P0 ;  /* 0x3de5db6500217808 */ /* 0x000fcc0004000100 */
[----:B--2---:R-:W-:-:S08]  /*0c80*/  DFMA R12, R26, R32, R12 ;  /* 0x000000201a0c722b */ /* 0x004fd0000000000c */
[----:B------:R-:W-:-:S08]  /*0c90*/  DFMA R12, R26, R12, R14 ;  /* 0x0000000c1a0c722b */ /* 0x000fd0000000000e */
[----:B---3--:R-:W-:-:S08]  /*0ca0*/  DFMA R8, R26, R12, R8 ;  /* 0x0000000c1a08722b */ /* 0x008fd00000000008 */
[----:B------:R-:W-:-:S08]  /*0cb0*/  DFMA R8, R26, R8, R10 ;  /* 0x000000081a08722b */ /* 0x000fd0000000000a */
[----:B----4-:R-:W-:-:S08]  /*0cc0*/  DFMA R8, R26, R8, R28 ;  /* 0x000000081a08722b */ /* 0x010fd0000000001c */
[----:B------:R-:W-:-:S08]  /*0cd0*/  DFMA R8, R26, R8, R30 ;  /* 0x000000081a08722b */ /* 0x000fd0000000001e */
[----:B------:R-:W-:Y:S02]  /*0ce0*/  DFMA R4, R8, R4, R4 ;  /* 0x000000040804722b */ /* 0x000fe40000000004 */
[----:B------:R-:W-:-:S10]  /*0cf0*/  DFMA R8, R26, R8, 1 ;  /* 0x3ff000001a08742b */ /* 0x000fd40000000008 */
[----:B------:R-:W-:Y:S02]  /*0d00*/  FSEL R10, R8, R4, !P0 ;  /* 0x00000004080a7208 */ /* 0x000fe40004000000 */
[----:B------:R-:W-:Y:S01]  /*0d10*/  FSEL R11, R9, R5, !P0 ;  /* 0x00000005090b7208 */ /* 0x000fe20004000000 */
[----:B------:R-:W-:Y:S01]  /*0d20*/  @!P1 DMUL R4, RZ, R18 ;  /* 0x00000012ff049228 */ /* 0x000fe20000000000 */
[----:B------:R-:W-:Y:S01]  /*0d30*/  LOP3.LUT P0, RZ, R6, 0x2, RZ, 0xc0, !PT ;  /* 0x0000000206ff7812 */ /* 0x000fe2000780c0ff */
[----:B------:R-:W-:-:S03]  /*0d40*/  @!P1 IMAD.MOV.U32 R6, RZ, RZ, RZ ;  /* 0x000000ffff069224 */ /* 0x000fc600078e00ff */
[----:B------:R-:W-:-:S10]  /*0d50*/  DADD R8, RZ, -R10 ;  /* 0x00000000ff087229 */ /* 0x000fd4000000080a */
[----:B------:R-:W-:Y:S02]  /*0d60*/  FSEL R22, R10, R8, !P0 ;  /* 0x000000080a167208 */ /* 0x000fe40004000000 */
[----:B------:R-:W-:Y:S01]  /*0d70*/  FSEL R23, R11, R9, !P0 ;  /* 0x000000090b177208 */ /* 0x000fe20004000000 */
[----:B------:R-:W-:Y:S06]  /*0d80*/  @!P1 BRA `(.L_x_9) ;  /* 0x0000000000549947 */ /* 0x000fec0003800000 */
[----:B------:R-:W-:Y:S01]  /*0d90*/  UMOV UR4, 0x6dc9c883 ;  /* 0x6dc9c88300047882 */ /* 0x000fe20000000000 */
[----:B------:R-:W-:Y:S01]  /*0da0*/  UMOV UR5, 0x3fe45f30 ;  /* 0x3fe45f3000057882 */ /* 0x000fe20000000000 */
[C---:B------:R-:W-:Y:S02]  /*0db0*/  DSETP.GE.AND P0, PT, |R18|.reuse, 2.14748364800000000000e+09, PT ;  /* 0x41e000001200742a */ /* 0x040fe40003f06200 */
        /* <DEDUP_REMOVED lines=17> */
[----:B------:R-:W-:Y:S05]  /*0ed0*/  CALL.REL.NOINC `($_Z3OpsPdS_S_PFdddEii$__internal_trig_reduction_slowpathd) ;  /* 0x0000001c00347944 */ /* 0x000fea0003c00000 */
.L_x_9:
[----:B------:R-:W-:Y:S05]  /*0ee0*/  BSYNC.RECONVERGENT B6 ;  /* 0x0000000000067941 */ /* 0x000fea0003800200 */
.L_x_8:
[----:B------:R-:W0:Y:S01]  /*0ef0*/  LDCU.64 UR4, c[0x4][0x28] ;  /* 0x01000500ff0477ac */ /* 0x000e220008000a00 */
[----:B------:R-:W-:Y:S01]  /*0f00*/  IMAD.SHL.U32 R0, R6, 0x40, RZ ;  /* 0x0000004006007824 */ /* 0x000fe200078e00ff */
[----:B------:R-:W-:Y:S02]  /*0f10*/  R2UR UR6, R24 ;  /* 0x00000000180672ca */ /* 0x000fe400000e0000 */
        /* <DEDUP_REMOVED lines=12> */
[----:B------:R-:W-:Y:S01]  /*0fe0*/  FSETP.GEU.AND P1, PT, |R23|, 6.5827683646048100446e-37, PT ;  /* 0x036000001700780b */ /* 0x000fe20003f2e200 */
[----:B------:R-:W-:Y:S01]  /*0ff0*/  BSSY.RECONVERGENT B6, `(.L_x_10) ;  /* 0x0000025000067945 */ /* 0x000fe20003800200 */
[----:B------:R-:W-:Y:S01]  /*1000*/  ISETP.NE.U32.AND P0, PT, R0, 0x1, PT ;  /* 0x000000010000780c */ /* 0x000fe20003f05070 */
[----:B------:R-:W-:-:S03]  /*1010*/  IMAD.MOV.U32 R0, RZ, RZ, 0x3da8ff83 ;  /* 0x3da8ff83ff007424 */ /* 0x000fc600078e00ff */
        /* <DEDUP_REMOVED lines=11> */
[----:B------:R-:W-:Y:S02]  /*10d0*/  FSEL R9, R9, R5, !P0 ;  /* 0x0000000509097208 */ /* 0x000fe40004000000 */
[----:B------:R-:W-:-:S04]  /*10e0*/  LOP3.LUT P0, RZ, R6, 0x2, RZ, 0xc0, !PT ;  /* 0x0000000206ff7812 */ /* 0x000fc8000780c0ff */
[----:B------:R-:W-:-:S10]  /*10f0*/  DADD R4, RZ, -R8 ;  /* 0x00000000ff047229 */ /* 0x000fd40000000808 */
[----:B------:R-:W-:Y:S02]  /*1100*/  FSEL R7, R9, R5, !P0 ;  /* 0x0000000509077208 */ /* 0x000fe40004000000 */
[----:B------:R-:W-:Y:S01]  /*1110*/  FSEL R6, R8, R4, !P0 ;  /* 0x0000000408067208 */ /* 0x000fe20004000000 */
[----:B------:R-:W-:Y:S01]  /*1120*/  IMAD.MOV.U32 R4, RZ, RZ, 0x1 ;  /* 0x00000001ff047424 */ /* 0x000fe200078e00ff */
[----:B------:R-:W0:Y:S05]  /*1130*/  MUFU.RCP64H R5, R7 ;  /* 0x0000000700057308 */ /* 0x000e2a0000001800 */
[----:B0-----:R-:W-:-:S08]  /*1140*/  DFMA R8, -R6, R4, 1 ;  /* 0x3ff000000608742b */ /* 0x001fd00000000104 */
[----:B------:R-:W-:-:S08]  /*1150*/  DFMA R8, R8, R8, R8 ;  /* 0x000000080808722b */ /* 0x000fd00000000008 */
[----:B------:R-:W-:-:S08]  /*1160*/  DFMA R8, R4, R8, R4 ;  /* 0x000000080408722b */ /* 0x000fd00000000004 */
[----:B------:R-:W-:-:S08]  /*1170*/  DFMA R4, -R6, R8, 1 ;  /* 0x3ff000000604742b */ /* 0x000fd00000000108 */
[----:B------:R-:W-:-:S08]  /*1180*/  DFMA R4, R8, R4, R8 ;  /* 0x000000040804722b */ /* 0x000fd00000000008 */
[----:B------:R-:W-:-:S08]  /*1190*/  DMUL R8, R4, R22 ;  /* 0x0000001604087228 */ /* 0x000fd00000000000 */
[----:B------:R-:W-:-:S08]  /*11a0*/  DFMA R10, -R6, R8, R22 ;  /* 0x00000008060a722b */ /* 0x000fd00000000116 */
[----:B------:R-:W-:-:S10]  /*11b0*/  DFMA R4, R4, R10, R8 ;  /* 0x0000000a0404722b */ /* 0x000fd40000000008 */
[----:B------:R-:W-:-:S05]  /*11c0*/  FFMA R0, RZ, R7, R5 ;  /* 0x00000007ff007223 */ /* 0x000fca0000000005 */
[----:B------:R-:W-:-:S13]  /*11d0*/  FSETP.GT.AND P0, PT, |R0|, 1.469367938527859385e-39, PT ;  /* 0x001000000000780b */ /* 0x000fda0003f04200 */
[----:B------:R-:W-:Y:S05]  /*11e0*/  @P0 BRA P1, `(.L_x_11) ;  /* 0x0000000000140947 */ /* 0x000fea0000800000 */
[----:B------:R-:W-:Y:S01]  /*11f0*/  IMAD.MOV.U32 R4, RZ, RZ, R22 ;  /* 0x000000ffff047224 */ /* 0x000fe200078e0016 */
[----:B------:R-:W-:Y:S01]  /*1200*/  MOV R20, 0x1240 ;  /* 0x0000124000147802 */ /* 0x000fe20000000f00 */
[----:B------:R-:W-:Y:S02]  /*1210*/  IMAD.MOV.U32 R5, RZ, RZ, R23 ;  /* 0x000000ffff057224 */ /* 0x000fe400078e0017 */
[----:B------:R-:W-:-:S07]  /*1220*/  IMAD.MOV.U32 R21, RZ, RZ, 0x0 ;  /* 0x00000000ff157424 */ /* 0x000fce00078e00ff */
[----:B------:R-:W-:Y:S05]  /*1230*/  CALL.REL.NOINC `($__internal_0_$__cuda_sm20_div_rn_f64_full) ;  /* 0x0000001000b47944 */ /* 0x000fea0003c00000 */
.L_x_11:
[----:B------:R-:W-:Y:S05]  /*1240*/  BSYNC.RECONVERGENT B6 ;  /* 0x0000000000067941 */ /* 0x000fea0003800200 */
.L_x_10:
[----:B------:R-:W2:Y:S01]  /*1250*/  LDL R20, [R1+0x10] ;  /* 0x0000100001147983 */ /* 0x000ea20000100800 */
[----:B------:R0:W-:Y:S05]  /*1260*/  BMOV.32 B6, R2 ;  /* 0x0000000206007356 */ /* 0x0001ea0000000000 */
[----:B------:R-:W2:Y:S01]  /*1270*/  LDL R21, [R1+0x14] ;  /* 0x0000140001157983 */ /* 0x000ea20000100800 */
[----:B------:R1:W-:Y:S05]  /*1280*/  BMOV.32 B7, R16 ;  /* 0x0000001007007356 */ /* 0x0003ea0000000000 */
[----:B0-----:R-:W2:Y:S04]  /*1290*/  LDL R2, [R1] ;  /* 0x0000000001027983 */ /* 0x001ea80000100800 */
[----:B-1----:R-:W2:Y:S04]  /*12a0*/  LDL R16, [R1+0x4] ;  /* 0x0000040001107983 */ /* 0x002ea80000100800 */
[----:B------:R-:W2:Y:S04]  /*12b0*/  LDL R18, [R1+0x8] ;  /* 0x0000080001127983 */ /* 0x000ea80000100800 */
        /* <DEDUP_REMOVED lines=10> */
[----:B------:R0:W2:Y:S02]  /*1360*/  LDL R31, [R1+0x3c] ;  /* 0x00003c00011f7983 */ /* 0x0000a40000100800 */
[----:B0-----:R-:W-:Y:S01]  /*1370*/  VIADD R1, R1, 0x40 ;  /* 0x0000004001017836 */ /* 0x001fe20000000000 */
[----:B--2---:R-:W-:Y:S06]  /*1380*/  RET.REL.NODEC R20 `(_Z3OpsPdS_S_PFdddEii) ;  /* 0xffffffec141c7950 */ /* 0x004fec0003c3ffff */
        .type           $_Z3OpsPdS_S_PFdddEii$_Z4dsind,@function
        .size           $_Z3OpsPdS_S_PFdddEii$_Z4dsind,($_Z3OpsPdS_S_PFdddEii$_Z4dtand - $_Z3OpsPdS_S_PFdddEii$_Z4dsind)
$_Z3OpsPdS_S_PFdddEii$_Z4dsind:
        /* <DEDUP_REMOVED lines=15> */
[----:B------:R0:W-:Y:S02]  /*1480*/  STL [R1], R2 ;  /* 0x0000000201007387 */ /* 0x0001e40000100800 */
[----:B0-----:R-:W0:Y:S05]  /*1490*/  BMOV.32.CLEAR R2, B6 ;  /* 0x0000000006027355 */ /* 0x001e2a0000100000 */
[----:B------:R-:W1:Y:S01]  /*14a0*/  LDC.64 R16, c[0x0][0x358] ;  /* 0x0000d600ff107b82 */ /* 0x000e620000000a00 */
[----:B------:R-:W-:Y:S01]  /*14b0*/  DSETP.NEU.AND P0, PT, |R8|, +INF , PT ;  /* 0x7ff000000800742a */ /* 0x000fe20003f0d200 */
[----:B------:R-:W-:-:S13]  /*14c0*/  BSSY.RECONVERGENT B6, `(.L_x_12) ;  /* 0x0000019000067945 */ /* 0x000fda0003800200 */
[----:B------:R-:W-:Y:S01]  /*14d0*/  @!P0 DMUL R4, RZ, R8 ;  /* 0x00000008ff048228 */ /* 0x000fe20000000000 */
[----:B------:R-:W-:Y:S01]  /*14e0*/  @!P0 IMAD.MOV.U32 R6, RZ, RZ, RZ ;  /* 0x000000ffff068224 */ /* 0x000fe200078e00ff */
[----:B0-----:R-:W-:Y:S09]  /*14f0*/  @!P0 BRA `(.L_x_13) ;  /* 0x0000000000548947 */ /* 0x001ff20003800000 */
        /* <DEDUP_REMOVED lines=20> */
[----:B-1----:R-:W-:Y:S05]  /*1640*/  CALL.REL.NOINC `($_Z3OpsPdS_S_PFdddEii$__internal_trig_reduction_slowpathd) ;  /* 0x0000001400587944 */ /* 0x002fea0003c00000 */
.L_x_13:
[----:B------:R-:W-:Y:S05]  /*1650*/  BSYNC.RECONVERGENT B6 ;  /* 0x0000000000067941 */ /* 0x000fea0003800200 */
.L_x_12:
[----:B------:R-:W0:Y:S01]  /*1660*/  LDCU.64 UR4, c[0x4][0x28] ;  /* 0x01000500ff0477ac */ /* 0x000e220008000a00 */
[----:B------:R-:W-:Y:S01]  /*1670*/  IMAD.SHL.U32 R0, R6, 0x40, RZ ;  /* 0x0000004006007824 */ /* 0x000fe200078e00ff */
[----:B-1----:R-:W-:Y:S01]  /*1680*/  R2UR UR6, R16 ;  /* 0x00000000100672ca */ /* 0x002fe200000e0000 */
        /* <DEDUP_REMOVED lines=17> */
[----:B------:R-:W2:Y:S02]  /*17a0*/  LDL R18, [R1+0xc] ;  /* 0x00000c0001127983 */ /* 0x000ea40000100800 */
[----:B------:R-:W-:-:S02]  /*17b0*/  FSEL R22, R22, -8.06006814911005101289e+34, !P0 ;  /* 0xf9785eba16167808 */ /* 0x000fc40004000000 */
[----:B------:R-:W-:Y:S01]  /*17c0*/  FSEL R23, -R0, 0.11223486810922622681, !P0 ;  /* 0x3de5db6500177808 */ /* 0x000fe20004000100 */
[----:B0-----:R-:W2:Y:S04]  /*17d0*/  LDL R2, [R1] ;  /* 0x0000000001027983 */ /* 0x001ea80000100800 */
[----:B------:R-:W2:Y:S01]  /*17e0*/  LDL R19, [R1+0x10] ;  /* 0x0000100001137983 */ /* 0x000ea20000100800 */
[----:B---3--:R-:W-:-:S03]  /*17f0*/  DFMA R24, R16, R22, R24 ;  /* 0x000000161018722b */ /* 0x008fc60000000018 */
[----:B------:R-:W2:Y:S04]  /*1800*/  LDL R22, [R1+0x1c] ;  /* 0x00001c0001167983 */ /* 0x000ea80000100800 */
[----:B------:R-:W2:Y:S01]  /*1810*/  LDL R23, [R1+0x20] ;  /* 0x0000200001177983 */ /* 0x000ea20000100800 */
[----:B------:R-:W-:-:S03]  /*1820*/  DFMA R24, R16, R24, R26 ;  /* 0x000000181018722b */ /* 0x000fc6000000001a */
[----:B------:R-:W2:Y:S04]  /*1830*/  LDL R26, [R1+0x2c] ;  /* 0x00002c00011a7983 */ /* 0x000ea80000100800 */
[----:B------:R-:W2:Y:S01]  /*1840*/  LDL R27, [R1+0x30] ;  /* 0x00003000011b7983 */ /* 0x000ea20000100800 */
[----:B----4-:R-:W-:-:S03]  /*1850*/  DFMA R8, R16, R24, R8 ;  /* 0x000000181008722b */ /* 0x010fc60000000008 */
[----:B------:R-:W2:Y:S04]  /*1860*/  LDL R24, [R1+0x24] ;  /* 0x0000240001187983 */ /* 0x000ea80000100800 */
[----:B------:R-:W2:Y:S01]  /*1870*/  LDL R25, [R1+0x28] ;  /* 0x0000280001197983 */ /* 0x000ea20000100800 */
        /* <DEDUP_REMOVED lines=15> */
        .type           $_Z3OpsPdS_S_PFdddEii$_Z4dtand,@function
        .size           $_Z3OpsPdS_S_PFdddEii$_Z4dtand,($__internal_0_$__cuda_sm20_div_rn_f64_full - $_Z3OpsPdS_S_PFdddEii$_Z4dtand)
$_Z3OpsPdS_S_PFdddEii$_Z4dtand:
        /* <DEDUP_REMOVED lines=25> */
[----:B------:R-:W-:Y:S01]  /*1b00*/  @!P0 IMAD.MOV.U32 R6, RZ, RZ, RZ ;  /* 0x000000ffff068224 */ /* 0x000fe200078e00ff */
[----:B01----:R-:W-:Y:S09]  /*1b10*/  @!P0 BRA `(.L_x_15) ;  /* 0x0000000000548947 */ /* 0x003ff20003800000 */
        /* <DEDUP_REMOVED lines=21> */
.L_x_15:
[----:B------:R-:W-:Y:S05]  /*1c70*/  BSYNC.RECONVERGENT B6 ;  /* 0x0000000000067941 */ /* 0x000fea0003800200 */
.L_x_14:
        /* <DEDUP_REMOVED lines=33> */
[----:B------:R-:W-:-:S03]  /*1e90*/  @!P1 IMAD.MOV.U32 R6, RZ, RZ, 0x1 ;  /* 0x00000001ff069424 */ /* 0x000fc600078e00ff */
[----:B------:R-:W-:-:S10]  /*1ea0*/  DADD R8, RZ, -R10 ;  /* 0x00000000ff087229 */ /* 0x000fd4000000080a */
[----:B------:R-:W-:Y:S02]  /*1eb0*/  FSEL R22, R10, R8, !P0 ;  /* 0x000000080a167208 */ /* 0x000fe40004000000 */
[----:B------:R-:W-:Y:S01]  /*1ec0*/  FSEL R23, R11, R9, !P0 ;  /* 0x000000090b177208 */ /* 0x000fe20004000000 */
[----:B------:R-:W-:Y:S06]  /*1ed0*/  @!P1 BRA `(.L_x_17) ;  /* 0x0000000000609947 */ /* 0x000fec0003800000 */
        /* <DEDUP_REMOVED lines=22> */
.L_x_19:
[----:B------:R-:W-:Y:S05]  /*2040*/  BSYNC.RECONVERGENT B6 ;  /* 0x0000000000067941 */ /* 0x000fea0003800200 */
.L_x_18:
[----:B------:R-:W-:-:S07]  /*2050*/  VIADD R6, R6, 0x1 ;  /* 0x0000000106067836 */ /* 0x000fce0000000000 */
.L_x_17:
[----:B------:R-:W-:Y:S05]  /*2060*/  BSYNC.RECONVERGENT B7 ;  /* 0x0000000000077941 */ /* 0x000fea0003800200 */
.L_x_16:
        /* <DEDUP_REMOVED lines=53> */
.L_x_21:
[----:B------:R-:W-:Y:S05]  /*23c0*/  BSYNC.RECONVERGENT B6 ;  /* 0x0000000000067941 */ /* 0x000fea0003800200 */
.L_x_20:
        /* <DEDUP_REMOVED lines=20> */
        .weak           $__internal_0_$__cuda_sm20_div_rn_f64_full
        .type           $__internal_0_$__cuda_sm20_div_rn_f64_full,@function
        .size           $__internal_0_$__cuda_sm20_div_rn_f64_full,($_Z3OpsPdS_S_PFdddEii$__internal_trig_reduction_slowpathd - $__internal_0_$__cuda_sm20_div_rn_f64_full)
$__internal_0_$__cuda_sm20_div_rn_f64_full:
        /* <DEDUP_REMOVED lines=9> */
[----:B------:R0:W-:Y:S02]  /*25a0*/  STL [R1], R2 ;  /* 0x0000000201007387 */ /* 0x0001e40000100800 */
[----:B0-----:R-:W-:-:S02]  /*25b0*/  IMAD.MOV.U32 R2, RZ, RZ, R6 ;  /* 0x000000ffff027224 */ /* 0x001fc400078e0006 */
[----:B------:R-:W-:Y:S01]  /*25c0*/  IMAD.MOV.U32 R6, RZ, RZ, R4 ;  /* 0x000000ffff067224 */ /* 0x000fe200078e0004 */
[C---:B------:R-:W-:Y:S01]  /*25d0*/  FSETP.GEU.AND P0, PT, |R3|.reuse, 1.469367938527859385e-39, PT ;  /* 0x001000000300780b */ /* 0x040fe20003f0e200 */
[----:B------:R-:W-:Y:S01]  /*25e0*/  IMAD.MOV.U32 R4, RZ, RZ, 0x1 ;  /* 0x00000001ff047424 */ /* 0x000fe200078e00ff */
[----:B------:R-:W-:Y:S01]  /*25f0*/  LOP3.LUT R8, R3, 0x800fffff, RZ, 0xc0, !PT ;  /* 0x800fffff03087812 */ /* 0x000fe200078ec0ff */
[----:B------:R-:W-:Y:S01]  /*2600*/  IMAD.MOV.U32 R16, RZ, RZ, 0x1ca00000 ;  /* 0x1ca00000ff107424 */ /* 0x000fe200078e00ff */
[----:B------:R-:W-:Y:S01]  /*2610*/  FSETP.GEU.AND P2, PT, |R7|, 1.469367938527859385e-39, PT ;  /* 0x001000000700780b */ /* 0x000fe20003f4e200 */
[----:B------:R-:W-:Y:S01]  /*2620*/  BSSY.RECONVERGENT B0, `(.L_x_22) ;  /* 0x000004f000007945 */ /* 0x000fe20003800200 */
[----:B------:R-:W-:Y:S01]  /*2630*/  LOP3.LUT R9, R8, 0x3ff00000, RZ, 0xfc, !PT ;  /* 0x3ff0000008097812 */ /* 0x000fe200078efcff */
[----:B------:R-:W-:Y:S01]  /*2640*/  IMAD.MOV.U32 R8, RZ, RZ, R2 ;  /* 0x000000ffff087224 */ /* 0x000fe200078e0002 */
[----:B------:R-:W-:Y:S02]  /*2650*/  LOP3.LUT R18, R3, 0x7ff00000, RZ, 0xc0, !PT ;  /* 0x7ff0000003127812 */ /* 0x000fe400078ec0ff */
[----:B------:R-:W-:-:S03]  /*2660*/  LOP3.LUT R19, R7, 0x7ff00000, RZ, 0xc0, !PT ;  /* 0x7ff0000007137812 */ /* 0x000fc600078ec0ff */
[----:B------:R-:W-:Y:S01]  /*2670*/  @!P0 DMUL R8, R2, 8.98846567431157953865e+307 ;  /* 0x7fe0000002088828 */ /* 0x000fe20000000000 */
[----:B------:R-:W-:Y:S01]  /*2680*/  ISETP.GE.U32.AND P1, PT, R19, R18, PT ;  /* 0x000000121300720c */ /* 0x000fe20003f26070 */
[----:B------:R-:W-:Y:S02]  /*2690*/  IMAD.MOV.U32 R17, RZ, RZ, R19 ;  /* 0x000000ffff117224 */ /* 0x000fe400078e0013 */
[----:B------:R-:W-:Y:S02]  /*26a0*/  IMAD.MOV.U32 R0, RZ, RZ, R18 ;  /* 0x000000ffff007224 */ /* 0x000fe400078e0012 */
[----:B------:R-:W0:Y:S04]  /*26b0*/  MUFU.RCP64H R5, R9 ;  /* 0x0000000900057308 */ /* 0x000e280000001800 */
[----:B------:R-:W-:-:S05]  /*26c0*/  @!P0 LOP3.LUT R0, R9, 0x7ff00000, RZ, 0xc0, !PT ;  /* 0x7ff0000009008812 */ /* 0x000fca00078ec0ff */
[----:B------:R-:W-:Y:S01]  /*26d0*/  VIADD R23, R0, 0xffffffff ;  /* 0xffffffff00177836 */ /* 0x000fe20000000000 */
[----:B0-----:R-:W-:-:S08]  /*26e0*/  DFMA R10, R4, -R8, 1 ;  /* 0x3ff00000040a742b */ /* 0x001fd00000000808 */
[----:B------:R-:W-:-:S08]  /*26f0*/  DFMA R10, R10, R10, R10 ;  /* 0x0000000a0a0a722b */ /* 0x000fd0000000000a */
[----:B------:R-:W-:Y:S01]  /*2700*/  DFMA R12, R4, R10, R4 ;  /* 0x0000000a040c722b */ /* 0x000fe20000000004 */
[----:B------:R-:W-:Y:S01]  /*2710*/  SEL R11, R16, 0x63400000, !P1 ;  /* 0x63400000100b7807 */ /* 0x000fe20004800000 */
[----:B------:R-:W-:-:S03]  /*2720*/  IMAD.MOV.U32 R10, RZ, RZ, R6 ;  /* 0x000000ffff0a7224 */ /* 0x000fc600078e0006 */
[C-C-:B------:R-:W-:Y:S02]  /*2730*/  @!P2 LOP3.LUT R4, R11.reuse, 0x80000000, R7.reuse, 0xf8, !PT ;  /* 0x800000000b04a812 */ /* 0x140fe400078ef807 */
[----:B------:R-:W-:Y:S01]  /*2740*/  LOP3.LUT R11, R11, 0x800fffff, R7, 0xf8, !PT ;  /* 0x800fffff0b0b7812 */ /* 0x000fe200078ef807 */
[----:B------:R-:W-:Y:S01]  /*2750*/  DFMA R14, R12, -R8, 1 ;  /* 0x3ff000000c0e742b */ /* 0x000fe20000000808 */
[----:B------:R-:W-:Y:S01]  /*2760*/  @!P2 LOP3.LUT R5, R4, 0x100000, RZ, 0xfc, !PT ;  /* 0x001000000405a812 */ /* 0x000fe200078efcff */
[----:B------:R-:W-:-:S06]  /*2770*/  @!P2 IMAD.MOV.U32 R4, RZ, RZ, RZ ;  /* 0x000000ffff04a224 */ /* 0x000fcc00078e00ff */
[----:B------:R-:W-:Y:S02]  /*2780*/  @!P2 DFMA R10, R10, 2, -R4 ;  /* 0x400000000a0aa82b */ /* 0x000fe40000000804 */
[----:B------:R-:W-:-:S08]  /*2790*/  DFMA R14, R12, R14, R12 ;  /* 0x0000000e0c0e722b */ /* 0x000fd0000000000c */
[----:B------:R-:W-:Y:S01]  /*27a0*/  @!P2 LOP3.LUT R17, R11, 0x7ff00000, RZ, 0xc0, !PT ;  /* 0x7ff000000b11a812 */ /* 0x000fe200078ec0ff */
[----:B------:R-:W-:-:S04]  /*27b0*/  DMUL R4, R14, R10 ;  /* 0x0000000a0e047228 */ /* 0x000fc80000000000 */
[----:B------:R-:W-:-:S04]  /*27c0*/  VIADD R22, R17, 0xffffffff ;  /* 0xffffffff11167836 */ /* 0x000fc80000000000 */
[----:B------:R-:W-:Y:S01]  /*27d0*/  DFMA R12, R4, -R8, R10 ;  /* 0x80000008040c722b */ /* 0x000fe2000000000a */
[----:B------:R-:W-:-:S04]  /*27e0*/  ISETP.GT.U32.AND P0, PT, R22, 0x7feffffe, PT ;  /* 0x7feffffe1600780c */ /* 0x000fc80003f04070 */
[----:B------:R-:W-:-:S03]  /*27f0*/  ISETP.GT.U32.OR P0, PT, R23, 0x7feffffe, P0 ;  /* 0x7feffffe1700780c */ /* 0x000fc60000704470 */
[----:B------:R-:W-:-:S10]  /*2800*/  DFMA R12, R14, R12, R4 ;  /* 0x0000000c0e0c722b */ /* 0x000fd40000000004 */
[----:B------:R-:W-:Y:S05]  /*2810*/  @P0 BRA `(.L_x_23) ;  /* 0x0000000000680947 */ /* 0x000fea0003800000 */
[CC--:B------:R-:W-:Y:S01]  /*2820*/  VIADDMNMX R0, R19.reuse, -R18.reuse, 0xb9600000, !PT ;  /* 0xb960000013007446 */ /* 0x0c0fe20007800912 */
[----:B------:R-:W-:Y:S01]  /*2830*/  IMAD.MOV.U32 R6, RZ, RZ, RZ ;  /* 0x000000ffff067224 */ /* 0x000fe200078e00ff */
[----:B------:R-:W-:Y:S02]  /*2840*/  ISETP.GE.U32.AND P0, PT, R19, R18, PT ;  /* 0x000000121300720c */ /* 0x000fe40003f06070 */
[----:B------:R-:W-:Y:S02]  /*2850*/  VIMNMX R0, PT, PT, R0, 0x46a00000, PT ;  /* 0x46a0000000007848 */ /* 0x000fe40003fe0100 */
[----:B------:R-:W-:-:S05]  /*2860*/  SEL R5, R16, 0x63400000, !P0 ;  /* 0x6340000010057807 */ /* 0x000fca0004000000 */
[----:B------:R-:W-:-:S04]  /*2870*/  IMAD.IADD R0, R0, 0x1, -R5 ;  /* 0x0000000100007824 */ /* 0x000fc800078e0a05 */
[----:B------:R-:W-:-:S06]  /*2880*/  VIADD R7, R0, 0x7fe00000 ;  /* 0x7fe0000000077836 */ /* 0x000fcc0000000000 */
[----:B------:R-:W-:-:S10]  /*2890*/  DMUL R4, R12, R6 ;  /* 0x000000060c047228 */ /* 0x000fd40000000000 */
[----:B------:R-:W-:-:S13]  /*28a0*/  FSETP.GTU.AND P0, PT, |R5|, 1.469367938527859385e-39, PT ;  /* 0x001000000500780b */ /* 0x000fda0003f0c200 */
[----:B------:R-:W-:Y:S05]  /*28b0*/  @P0 BRA `(.L_x_24) ;  /* 0x0000000000940947 */ /* 0x000fea0003800000 */
[----:B------:R-:W-:Y:S01]  /*28c0*/  DFMA R8, R12, -R8, R10 ;  /* 0x800000080c08722b */ /* 0x000fe2000000000a */
[----:B------:R-:W-:-:S09]  /*28d0*/  IMAD.MOV.U32 R6, RZ, RZ, RZ ;  /* 0x000000ffff067224 */ /* 0x000fd200078e00ff */
[C---:B------:R-:W-:Y:S02]  /*28e0*/  FSETP.NEU.AND P0, PT, R9.reuse, RZ, PT ;  /* 0x000000ff0900720b */ /* 0x040fe40003f0d000 */
[----:B------:R-:W-:-:S04]  /*28f0*/  LOP3.LUT R11, R9, 0x80000000, R3, 0x48, !PT ;  /* 0x80000000090b7812 */ /* 0x000fc800078e4803 */
[----:B------:R-:W-:-:S07]  /*2900*/  LOP3.LUT R7, R11, R7, RZ, 0xfc, !PT ;  /* 0x000000070b077212 */ /* 0x000fce00078efcff */
[----:B------:R-:W-:Y:S05]  /*2910*/  @!P0 BRA `(.L_x_24) ;  /* 0x00000000007c8947 */ /* 0x000fea0003800000 */
[----:B------:R-:W-:Y:S01]  /*2920*/  IMAD.MOV R3, RZ, RZ, -R0 ;  /* 0x000000ffff037224 */ /* 0x000fe200078e0a00 */
[----:B------:R-:W-:Y:S01]  /*2930*/  DMUL.RP R6, R12, R6 ;  /* 0x000000060c067228 */ /* 0x000fe20000008000 */
[----:B------:R-:W-:-:S06]  /*2940*/  IMAD.MOV.U32 R2, RZ, RZ, RZ ;  /* 0x000000ffff027224 */ /* 0x000fcc00078e00ff */
[----:B------:R-:W-:-:S03]  /*2950*/  DFMA R2, R4, -R2, R12 ;  /* 0x800000020402722b */ /* 0x000fc6000000000c */
[----:B------:R-:W-:-:S03]  /*2960*/  LOP3.LUT R11, R7, R11, RZ, 0x3c, !PT ;  /* 0x0000000b070b7212 */ /* 0x000fc600078e3cff */
[----:B------:R-:W-:-:S04]  /*2970*/  IADD3 R2, PT, PT, -R0, -0x43300000, RZ ;  /* 0xbcd0000000027810 */ /* 0x000fc80007ffe1ff */
[----:B------:R-:W-:-:S04]  /*2980*/  FSETP.NEU.AND P0, PT, |R3|, R2, PT ;  /* 0x000000020300720b */ /* 0x000fc80003f0d200 */
[----:B------:R-:W-:Y:S02]  /*2990*/  FSEL R4, R6, R4, !P0 ;  /* 0x0000000406047208 */ /* 0x000fe40004000000 */
[----:B------:R-:W-:Y:S01]  /*29a0*/  FSEL R5, R11, R5, !P0 ;  /* 0x000000050b057208 */ /* 0x000fe20004000000 */
[----:B------:R-:W-:Y:S06]  /*29b0*/  BRA `(.L_x_24) ;  /* 0x0000000000547947 */ /* 0x000fec0003800000 */
.L_x_23:
[----:B------:R-:W-:-:S14]  /*29c0*/  DSETP.NAN.AND P0, PT, R6, R6, PT ;  /* 0x000000060600722a */ /* 0x000fdc0003f08000 */
[----:B------:R-:W-:Y:S05]  /*29d0*/  @P0 BRA `(.L_x_25) ;  /* 0x0000000000440947 */ /* 0x000fea0003800000 */
[----:B------:R-:W-:-:S14]  /*29e0*/  DSETP.NAN.AND P0, PT, R2, R2, PT ;  /* 0x000000020200722a */ /* 0x000fdc0003f08000 */
[----:B------:R-:W-:Y:S05]  /*29f0*/  @P0 BRA `(.L_x_26) ;  /* 0x0000000000300947 */ /* 0x000fea0003800000 */
[----:B------:R-:W-:Y:S01]  /*2a00*/  ISETP.NE.AND P0, PT, R17, R0, PT ;  /* 0x000000001100720c */ /* 0x000fe20003f05270 */
[----:B------:R-:W-:Y:S02]  /*2a10*/  IMAD.MOV.U32 R4, RZ, RZ, 0x0 ;  /* 0x00000000ff047424 */ /* 0x000fe400078e00ff */
[----:B------:R-:W-:-:S10]  /*2a20*/  IMAD.MOV.U32 R5, RZ, RZ, -0x80000 ;  /* 0xfff80000ff057424 */ /* 0x000fd400078e00ff */
[----:B------:R-:W-:Y:S05]  /*2a30*/  @!P0 BRA `(.L_x_24) ;  /* 0x0000000000348947 */ /* 0x000fea0003800000 */
[----:B------:R-:W-:Y:S02]  /*2a40*/  ISETP.NE.AND P0, PT, R17, 0x7ff00000, PT ;  /* 0x7ff000001100780c */ /* 0x000fe40003f05270 */
[----:B------:R-:W-:Y:S02]  /*2a50*/  LOP3.LUT R5, R7, 0x80000000, R3, 0x48, !PT ;  /* 0x8000000007057812 */ /* 0x000fe400078e4803 */
[----:B------:R-:W-:-:S13]  /*2a60*/  ISETP.EQ.OR P0, PT, R0, RZ, !P0 ;  /* 0x000000ff0000720c */ /* 0x000fda0004702670 */
[----:B------:R-:W-:Y:S01]  /*2a70*/  @P0 LOP3.LUT R0, R5, 0x7ff00000, RZ, 0xfc, !PT ;  /* 0x7ff0000005000812 */ /* 0x000fe200078efcff */
[----:B------:R-:W-:Y:S02]  /*2a80*/  @!P0 IMAD.MOV.U32 R4, RZ, RZ, RZ ;  /* 0x000000ffff048224 */ /* 0x000fe400078e00ff */
[----:B------:R-:W-:Y:S02]  /*2a90*/  @P0 IMAD.MOV.U32 R4, RZ, RZ, RZ ;  /* 0x000000ffff040224 */ /* 0x000fe400078e00ff */
[----:B------:R-:W-:Y:S01]  /*2aa0*/  @P0 IMAD.MOV.U32 R5, RZ, RZ, R0 ;  /* 0x000000ffff050224 */ /* 0x000fe200078e0000 */
[----:B------:R-:W-:Y:S06]  /*2ab0*/  BRA `(.L_x_24) ;  /* 0x0000000000147947 */ /* 0x000fec0003800000 */
.L_x_26:
[----:B------:R-:W-:Y:S01]  /*2ac0*/  LOP3.LUT R5, R3, 0x80000, RZ, 0xfc, !PT ;  /* 0x0008000003057812 */ /* 0x000fe200078efcff */
[----:B------:R-:W-:Y:S01]  /*2ad0*/  IMAD.MOV.U32 R4, RZ, RZ, R2 ;  /* 0x000000ffff047224 */ /* 0x000fe200078e0002 */
[----:B------:R-:W-:Y:S06]  /*2ae0*/  BRA `(.L_x_24) ;  /* 0x0000000000087947 */ /* 0x000fec0003800000 */
.L_x_25:
[----:B------:R-:W-:Y:S01]  /*2af0*/  LOP3.LUT R5, R7, 0x80000, RZ, 0xfc, !PT ;  /* 0x0008000007057812 */ /* 0x000fe200078efcff */
[----:B------:R-:W-:-:S07]  /*2b00*/  IMAD.MOV.U32 R4, RZ, RZ, R6 ;  /* 0x000000ffff047224 */ /* 0x000fce00078e0006 */
.L_x_24:
[----:B------:R-:W-:Y:S05]  /*2b10*/  BSYNC.RECONVERGENT B0 ;  /* 0x0000000000007941 */ /* 0x000fea0003800200 */
.L_x_22:
[----:B------:R-:W2:Y:S04]  /*2b20*/  LDL R2, [R1] ;  /* 0x0000000001027983 */ /* 0x000ea80000100800 */
        /* <DEDUP_REMOVED lines=8> */
        .type           $_Z3OpsPdS_S_PFdddEii$__internal_trig_reduction_slowpathd,@function
        .size           $_Z3OpsPdS_S_PFdddEii$__internal_trig_reduction_slowpathd,(.L_x_77 - $_Z3OpsPdS_S_PFdddEii$__internal_trig_reduction_slowpathd)
$_Z3OpsPdS_S_PFdddEii$__internal_trig_reduction_slowpathd:
[----:B------:R-:W-:-:S05]  /*2bb0*/  VIADD R1, R1, 0xffffffb0 ;  /* 0xffffffb001017836 */ /* 0x000fca0000000000 */
[----:B------:R0:W-:Y:S04]  /*2bc0*/  STL [R1+0x48], R27 ;  /* 0x0000481b01007387 */ /* 0x0001e80000100800 */
[----:B------:R0:W-:Y:S04]  /*2bd0*/  STL [R1+0x44], R25 ;  /* 0x0000441901007387 */ /* 0x0001e80000100800 */
[----:B------:R0:W-:Y:S04]  /*2be0*/  STL [R1+0x40], R23 ;  /* 0x0000401701007387 */ /* 0x0001e80000100800 */
[----:B------:R0:W-:Y:S04]  /*2bf0*/  STL [R1+0x3c], R22 ;  /* 0x00003c1601007387 */ /* 0x0001e80000100800 */
[----:B------:R0:W-:Y:S04]  /*2c00*/  STL [R1+0x38], R19 ;  /* 0x0000381301007387 */ /* 0x0001e80000100800 */
[----:B------:R0:W-:Y:S04]  /*2c10*/  STL [R1+0x34], R18 ;  /* 0x0000341201007387 */ /* 0x0001e80000100800 */
[----:B------:R0:W-:Y:S04]  /*2c20*/  STL [R1+0x30], R17 ;  /* 0x0000301101007387 */ /* 0x0001e80000100800 */
[----:B------:R0:W-:Y:S04]  /*2c30*/  STL [R1+0x2c], R16 ;  /* 0x00002c1001007387 */ /* 0x0001e80000100800 */
[----:B------:R0:W-:Y:S01]  /*2c40*/  STL [R1+0x28], R2 ;  /* 0x0000280201007387 */ /* 0x0001e20000100800 */
[----:B------:R-:W-:Y:S01]  /*2c50*/  SHF.R.U32.HI R10, RZ, 0x14, R5 ;  /* 0x00000014ff0a7819 */ /* 0x000fe20000011605 */
[----:B------:R-:W-:Y:S01]  /*2c60*/  BSSY.RECONVERGENT B0, `(.L_x_27) ;  /* 0x0000096000007945 */ /* 0x000fe20003800200 */
[----:B------:R-:W-:-:S02]  /*2c70*/  IMAD.MOV.U32 R6, RZ, RZ, RZ ;  /* 0x000000ffff067224 */ /* 0x000fc400078e00ff */
[----:B------:R-:W-:-:S04]  /*2c80*/  LOP3.LUT R0, R10, 0x7ff, RZ, 0xc0, !PT ;  /* 0x000007ff0a007812 */ /* 0x000fc800078ec0ff */
[----:B------:R-:W-:-:S13]  /*2c90*/  ISETP.NE.AND P0, PT, R0, 0x7ff, PT ;  /* 0x000007ff0000780c */ /* 0x000fda0003f05270 */
[----:B0-----:R-:W-:Y:S05]  /*2ca0*/  @!P0 BRA `(.L_x_28) ;  /* 0x0000000800448947 */ /* 0x001fea0003800000 */
[----:B------:R-:W-:Y:S01]  /*2cb0*/  VIADD R0, R0, 0xfffffc00 ;  /* 0xfffffc0000007836 */ /* 0x000fe20000000000 */
[----:B------:R-:W-:Y:S01]  /*2cc0*/  BSSY.RECONVERGENT B1, `(.L_x_29) ;  /* 0x000002e000017945 */ /* 0x000fe20003800200 */
[----:B------:R-:W-:-:S03]  /*2cd0*/  CS2R R22, SRZ ;  /* 0x0000000000167805 */ /* 0x000fc6000001ff00 */
[----:B------:R-:W-:Y:S02]  /*2ce0*/  SHF.R.U32.HI R19, RZ, 0x6, R0 ;  /* 0x00000006ff137819 */ /* 0x000fe40000011600 */
[----:B------:R-:W-:Y:S02]  /*2cf0*/  ISETP.GE.U32.AND P0, PT, R0, 0x80, PT ;  /* 0x000000800000780c */ /* 0x000fe40003f06070 */
[C---:B------:R-:W-:Y:S02]  /*2d00*/  IADD3 R0, PT, PT, -R19.reuse, 0x13, RZ ;  /* 0x0000001313007810 */ /* 0x040fe40007ffe1ff */
[----:B------:R-:W-:Y:S02]  /*2d10*/  IADD3 R6, PT, PT, -R19, 0xf, RZ ;  /* 0x0000000f13067810 */ /* 0x000fe40007ffe1ff */
[----:B------:R-:W-:-:S04]  /*2d20*/  SEL R12, R0, 0x12, P0 ;  /* 0x00000012000c7807 */ /* 0x000fc80000000000 */
[----:B------:R-:W-:-:S13]  /*2d30*/  ISETP.GE.AND P0, PT, R6, R12, PT ;  /* 0x0000000c0600720c */ /* 0x000fda0003f06270 */
[----:B------:R-:W-:Y:S05]  /*2d40*/  @P0 BRA `(.L_x_30) ;  /* 0x0000000000940947 */ /* 0x000fea0003800000 */
[----:B------:R-:W0:Y:S01]  /*2d50*/  LDC.64 R14, c[0x0][0x358] ;  /* 0x0000d600ff0e7b82 */ /* 0x000e220000000a00 */
[C---:B------:R-:W-:Y:S01]  /*2d60*/  SHF.L.U64.HI R7, R4.reuse, 0xb, R5 ;  /* 0x0000000b04077819 */ /* 0x040fe20000010205 */
[----:B------:R-:W-:Y:S01]  /*2d70*/  BSSY.RECONVERGENT B2, `(.L_x_31) ;  /* 0x0000021000027945 */ /* 0x000fe20003800200 */
[----:B------:R-:W-:Y:S01]  /*2d80*/  IMAD.SHL.U32 R17, R4, 0x800, RZ ;  /* 0x0000080004117824 */ /* 0x000fe200078e00ff */
[----:B------:R-:W-:Y:S01]  /*2d90*/  IADD3 R0, PT, PT, RZ, -R19, -R12 ;  /* 0x80000013ff007210 */ /* 0x000fe20007ffe80c */
[----:B------:R-:W-:Y:S01]  /*2da0*/  IMAD.MOV.U32 R11, RZ, RZ, R6 ;  /* 0x000000ffff0b7224 */ /* 0x000fe200078e0006 */
[----:B------:R-:W-:Y:S01]  /*2db0*/  CS2R R22, SRZ ;  /* 0x0000000000167805 */ /* 0x000fe2000001ff00 */
[----:B------:R-:W-:Y:S01]  /*2dc0*/  IMAD.MOV.U32 R4, RZ, RZ, RZ ;  /* 0x000000ffff047224 */ /* 0x000fe200078e00ff */
[----:B------:R-:W1:Y:S01]  /*2dd0*/  LDC.64 R2, c[0x4][0x20] ;  /* 0x01000800ff027b82 */ /* 0x000e620000000a00 */
[----:B------:R-:W-:-:S07]  /*2de0*/  LOP3.LUT R25, R7, 0x80000000, RZ, 0xfc, !PT ;  /* 0x8000000007197812 */ /* 0x000fce00078efcff */
.L_x_32:
[----:B0-----:R-:W-:Y:S01]  /*2df0*/  R2UR UR4, R14 ;  /* 0x000000000e0472ca */ /* 0x001fe200000e0000 */
[----:B-1----:R-:W-:Y:S01]  /*2e00*/  IMAD.WIDE R6, R11, 0x8, R2 ;  /* 0x000000080b067825 */ /* 0x002fe200078e0202 */
[----:B------:R-:W-:-:S13]  /*2e10*/  R2UR UR5, R15 ;  /* 0x000000000f0572ca */ /* 0x000fda00000e0000 */
[----:B------:R-:W2:Y:S01]  /*2e20*/  LDG.E.64.CONSTANT R6, desc[UR4][R6.64] ;  /* 0x0000000406067981 */ /* 0x000ea2000c1e9b00 */
[----:B------:R-:W-:Y:S02]  /*2e30*/  VIADD R0, R0, 0x1 ;  /* 0x0000000100007836 */ /* 0x000fe40000000000 */
[----:B------:R-:W-:Y:S02]  /*2e40*/  VIADD R11, R11, 0x1 ;  /* 0x000000010b0b7836 */ /* 0x000fe40000000000 */
[----:B--2---:R-:W-:-:S04]  /*2e50*/  IMAD.WIDE.U32 R8, P2, R6, R17, R22 ;  /* 0x0000001106087225 */ /* 0x004fc80007840016 */
[----:B------:R-:W-:Y:S02]  /*2e60*/  IMAD R13, R6, R25, RZ ;  /* 0x00000019060d7224 */ /* 0x000fe400078e02ff */
[CC--:B------:R-:W-:Y:S02]  /*2e70*/  IMAD R16, R7.reuse, R17.reuse, RZ ;  /* 0x0000001107107224 */ /* 0x0c0fe400078e02ff */
[----:B------:R-:W-:Y:S01]  /*2e80*/  IMAD.HI.U32 R23, R7, R17, RZ ;  /* 0x0000001107177227 */ /* 0x000fe200078e00ff */
[----:B------:R-:W-:-:S03]  /*2e90*/  IADD3 R9, P0, PT, R13, R9, RZ ;  /* 0x000000090d097210 */ /* 0x000fc60007f1e0ff */
[----:B------:R-:W-:Y:S01]  /*2ea0*/  IMAD R13, R4, 0x8, R1 ;  /* 0x00000008040d7824 */ /* 0x000fe200078e0201 */
[----:B------:R-:W-:Y:S01]  /*2eb0*/  IADD3 R9, P1, PT, R16, R9, RZ ;  /* 0x0000000910097210 */ /* 0x000fe20007f3e0ff */
[----:B------:R-:W-:-:S04]  /*2ec0*/  IMAD.HI.U32 R16, R6, R25, RZ ;  /* 0x0000001906107227 */ /* 0x000fc800078e00ff */
[----:B------:R-:W-:Y:S01]  /*2ed0*/  IMAD.X R6, RZ, RZ, R16, P2 ;  /* 0x000000ffff067224 */ /* 0x000fe200010e0610 */
[----:B------:R2:W-:Y:S01]  /*2ee0*/  STL.64 [R13], R8 ;  /* 0x000000080d007387 */ /* 0x0005e20000100a00 */
[----:B------:R-:W-:-:S03]  /*2ef0*/  IMAD.HI.U32 R16, R7, R25, RZ ;  /* 0x0000001907107227 */ /* 0x000fc600078e00ff */
[----:B------:R-:W-:Y:S01]  /*2f00*/  IADD3.X R6, P0, PT, R23, R6, RZ, P0, !PT ;  /* 0x0000000617067210 */ /* 0x000fe2000071e4ff */
[----:B------:R-:W-:Y:S02]  /*2f10*/  IMAD R7, R7, R25, RZ ;  /* 0x0000001907077224 */ /* 0x000fe400078e02ff */
[----:B------:R-:W-:-:S03]  /*2f20*/  VIADD R4, R4, 0x1 ;  /* 0x0000000104047836 */ /* 0x000fc60000000000 */
[----:B------:R-:W-:Y:S01]  /*2f30*/  IADD3.X R22, P1, PT, R7, R6, RZ, P1, !PT ;  /* 0x0000000607167210 */ /* 0x000fe20000f3e4ff */
[----:B------:R-:W-:Y:S01]  /*2f40*/  IMAD.X R6, RZ, RZ, R16, P0 ;  /* 0x000000ffff067224 */ /* 0x000fe200000e0610 */
[----:B------:R-:W-:-:S03]  /*2f50*/  ISETP.NE.AND P0, PT, R0, -0xf, PT ;  /* 0xfffffff10000780c */ /* 0x000fc60003f05270 */
[----:B------:R-:W-:-:S10]  /*2f60*/  IMAD.X R23, RZ, RZ, R6, P1 ;  /* 0x000000ffff177224 */ /* 0x000fd400008e0606 */
[----:B--2---:R-:W-:Y:S05]  /*2f70*/  @P0 BRA `(.L_x_32) ;  /* 0xfffffffc009c0947 */ /* 0x004fea000383ffff */
[----:B------:R-:W-:Y:S05]  /*2f80*/  BSYNC.RECONVERGENT B2 ;  /* 0x0000000000027941 */ /* 0x000fea0003800200 */
.L_x_31:
[----:B------:R-:W-:-:S07]  /*2f90*/  IMAD.MOV.U32 R6, RZ, RZ, R12 ;  /* 0x000000ffff067224 */ /* 0x000fce00078e000c */
.L_x_30:
[----:B------:R-:W-:Y:S05]  /*2fa0*/  BSYNC.RECONVERGENT B1 ;  /* 0x0000000000017941 */ /* 0x000fea0003800200 */
.L_x_29:
[----:B------:R-:W-:Y:S01]  /*2fb0*/  LOP3.LUT P0, R27, R10, 0x3f, RZ, 0xc0, !PT ;  /* 0x0000003f0a1b7812 */ /* 0x000fe2000780c0ff */
[----:B------:R-:W-:-:S04]  /*2fc0*/  IMAD.IADD R0, R19, 0x1, R6 ;  /* 0x0000000113007824 */ /* 0x000fc800078e0206 */
[----:B------:R-:W-:-:S05]  /*2fd0*/  IMAD.U32 R25, R0, 0x8, R1 ;  /* 0x0000000800197824 */ /* 0x000fca00078e0001 */
[----:B------:R0:W-:Y:S04]  /*2fe0*/  STL.64 [R25+-0x78], R22 ;  /* 0xffff881619007387 */ /* 0x0001e80000100a00 */
[----:B------:R-:W2:Y:S04]  /*2ff0*/  @P0 LDL.64 R8, [R1+0x8] ;  /* 0x0000080001080983 */ /* 0x000ea80000100a00 */
[----:B------:R-:W3:Y:S04]  /*3000*/  LDL.64 R18, [R1+0x10] ;  /* 0x0000100001127983 */ /* 0x000ee80000100a00 */
[----:B------:R-:W4:Y:S01]  /*3010*/  LDL.64 R2, [R1+0x18] ;  /* 0x0000180001027983 */ /* 0x000f220000100a00 */
[----:B------:R-:W-:Y:S01]  /*3020*/  @P0 LOP3.LUT R0, R27, 0x3f, RZ, 0x3c, !PT ;  /* 0x0000003f1b000812 */ /* 0x000fe200078e3cff */
[----:B------:R-:W-:Y:S01]  /*3030*/  BSSY.RECONVERGENT B1, `(.L_x_33) ;  /* 0x0000034000017945 */ /* 0x000fe20003800200 */
[----:B--2---:R-:W-:-:S02]  /*3040*/  @P0 SHF.R.U64 R7, R8, 0x1, R9 ;  /* 0x0000000108070819 */ /* 0x004fc40000001209 */
[----:B------:R-:W-:Y:S02]  /*3050*/  @P0 SHF.R.U32.HI R9, RZ, 0x1, R9 ;  /* 0x00000001ff090819 */ /* 0x000fe40000011609 */
[CC--:B---3--:R-:W-:Y:S02]  /*3060*/  @P0 SHF.L.U32 R11, R18.reuse, R27.reuse, RZ ;  /* 0x0000001b120b0219 */ /* 0x0c8fe400000006ff */
[----:B------:R-:W-:Y:S02]  /*3070*/  @P0 SHF.R.U64 R4, R7, R0, R9 ;  /* 0x0000000007040219 */ /* 0x000fe40000001209 */
[--C-:B------:R-:W-:Y:S02]  /*3080*/  @P0 SHF.R.U32.HI R17, RZ, 0x1, R19.reuse ;  /* 0x00000001ff110819 */ /* 0x100fe40000011613 */
[C-C-:B------:R-:W-:Y:S02]  /*3090*/  @P0 SHF.R.U64 R15, R18.reuse, 0x1, R19.reuse ;  /* 0x00000001120f0819 */ /* 0x140fe40000001213 */
[----:B------:R-:W-:-:S02]  /*30a0*/  @P0 SHF.L.U64.HI R13, R18, R27, R19 ;  /* 0x0000001b120d0219 */ /* 0x000fc40000010213 */
[----:B------:R-:W-:Y:S02]  /*30b0*/  @P0 SHF.R.U32.HI R6, RZ, R0, R9 ;  /* 0x00000000ff060219 */ /* 0x000fe40000011609 */
[----:B------:R-:W-:Y:S02]  /*30c0*/  @P0 LOP3.LUT R18, R11, R4, RZ, 0xfc, !PT ;  /* 0x000000040b120212 */ /* 0x000fe400078efcff */
[-C--:B----4-:R-:W-:Y:S02]  /*30d0*/  @P0 SHF.L.U32 R7, R2, R27.reuse, RZ ;  /* 0x0000001b02070219 */ /* 0x090fe400000006ff */
[----:B------:R-:W-:Y:S01]  /*30e0*/  @P0 SHF.R.U64 R8, R15, R0, R17 ;  /* 0x000000000f080219 */ /* 0x000fe20000001211 */
[----:B------:R-:W-:Y:S01]  /*30f0*/  IMAD.SHL.U32 R9, R18, 0x4, RZ ;  /* 0x0000000412097824 */ /* 0x000fe200078e00ff */
[----:B------:R-:W-:Y:S02]  /*3100*/  @P0 LOP3.LUT R19, R13, R6, RZ, 0xfc, !PT ;  /* 0x000000060d130212 */ /* 0x000fe400078efcff */
[----:B------:R-:W-:-:S02]  /*3110*/  @P0 SHF.L.U64.HI R11, R2, R27, R3 ;  /* 0x0000001b020b0219 */ /* 0x000fc40000010203 */
[----:B------:R-:W-:Y:S02]  /*3120*/  @P0 SHF.R.U32.HI R0, RZ, R0, R17 ;  /* 0x00000000ff000219 */ /* 0x000fe40000011611 */
[----:B------:R-:W-:Y:S02]  /*3130*/  @P0 LOP3.LUT R2, R7, R8, RZ, 0xfc, !PT ;  /* 0x0000000807020212 */ /* 0x000fe400078efcff */
[----:B------:R-:W-:Y:S02]  /*3140*/  SHF.L.U64.HI R15, R18, 0x2, R19 ;  /* 0x00000002120f7819 */ /* 0x000fe40000010213 */
[----:B------:R-:W-:Y:S02]  /*3150*/  @P0 LOP3.LUT R3, R11, R0, RZ, 0xfc, !PT ;  /* 0x000000000b030212 */ /* 0x000fe400078efcff */
[----:B------:R-:W-:Y:S02]  /*3160*/  SHF.L.W.U32.HI R19, R19, 0x2, R2 ;  /* 0x0000000213137819 */ /* 0x000fe40000010e02 */
[----:B------:R-:W-:-:S02]  /*3170*/  IADD3 RZ, P0, PT, RZ, -R9, RZ ;  /* 0x80000009ffff7210 */ /* 0x000fc40007f1e0ff */
[----:B------:R-:W-:Y:S02]  /*3180*/  LOP3.LUT R0, RZ, R15, RZ, 0x33, !PT ;  /* 0x0000000fff007212 */ /* 0x000fe400078e33ff */
[----:B------:R-:W-:Y:S02]  /*3190*/  SHF.L.W.U32.HI R2, R2, 0x2, R3 ;  /* 0x0000000202027819 */ /* 0x000fe40000010e03 */
[----:B------:R-:W-:Y:S02]  /*31a0*/  LOP3.LUT R4, RZ, R19, RZ, 0x33, !PT ;  /* 0x00000013ff047212 */ /* 0x000fe400078e33ff */
[----:B------:R-:W-:Y:S02]  /*31b0*/  IADD3.X R0, P0, PT, RZ, R0, RZ, P0, !PT ;  /* 0x00000000ff007210 */ /* 0x000fe4000071e4ff */
[----:B------:R-:W-:Y:S02]  /*31c0*/  LOP3.LUT R6, RZ, R2, RZ, 0x33, !PT ;  /* 0x00000002ff067212 */ /* 0x000fe400078e33ff */
[----:B------:R-:W-:-:S02]  /*31d0*/  IADD3.X R4, P1, PT, RZ, R4, RZ, P0, !PT ;  /* 0x00000004ff047210 */ /* 0x000fc4000073e4ff */
[----:B------:R-:W-:-:S03]  /*31e0*/  ISETP.GT.U32.AND P2, PT, R19, -0x1, PT ;  /* 0xffffffff1300780c */ /* 0x000fc60003f44070 */
[----:B------:R-:W-:Y:S01]  /*31f0*/  IMAD.X R7, RZ, RZ, R6, P1 ;  /* 0x000000ffff077224 */ /* 0x000fe200008e0606 */
[----:B------:R-:W-:-:S04]  /*3200*/  ISETP.GT.AND.EX P0, PT, R2, -0x1, PT, P2 ;  /* 0xffffffff0200780c */ /* 0x000fc80003f04320 */
[----:B------:R-:W-:Y:S02]  /*3210*/  SEL R13, R2, R7, P0 ;  /* 0x00000007020d7207 */ /* 0x000fe40000000000 */
[----:B------:R-:W-:Y:S02]  /*3220*/  SEL R11, R19, R4, P0 ;  /* 0x00000004130b7207 */ /* 0x000fe40000000000 */
[----:B------:R-:W-:-:S04]  /*3230*/  ISETP.NE.U32.AND P1, PT, R13, RZ, PT ;  /* 0x000000ff0d00720c */ /* 0x000fc80003f25070 */
[----:B------:R-:W-:Y:S01]  /*3240*/  SEL R4, R11, R13, !P1 ;  /* 0x0000000d0b047207 */ /* 0x000fe20004800000 */
[----:B------:R-:W-:-:S05]  /*3250*/  @!P0 IMAD.MOV R9, RZ, RZ, -R9 ;  /* 0x000000ffff098224 */ /* 0x000fca00078e0a09 */
[----:B------:R-:W1:Y:S02]  /*3260*/  FLO.U32 R4, R4 ;  /* 0x0000000400047300 */ /* 0x000e6400000e0000 */
[C---:B-1----:R-:W-:Y:S02]  /*3270*/  IADD3 R6, PT, PT, -R4.reuse, 0x1f, RZ ;  /* 0x0000001f04067810 */ /* 0x042fe40007ffe1ff */
[----:B------:R-:W-:-:S03]  /*3280*/  IADD3 R8, PT, PT, -R4, 0x3f, RZ ;  /* 0x0000003f04087810 */ /* 0x000fc60007ffe1ff */
[----:B------:R-:W-:Y:S01]  /*3290*/  @P1 IMAD.MOV R8, RZ, RZ, R6 ;  /* 0x000000ffff081224 */ /* 0x000fe200078e0206 */
[----:B------:R-:W-:-:S04]  /*32a0*/  SEL R6, R15, R0, P0 ;  /* 0x000000000f067207 */ /* 0x000fc80000000000 */
[----:B------:R-:W-:-:S13]  /*32b0*/  ISETP.NE.AND P1, PT, R8, RZ, PT ;  /* 0x000000ff0800720c */ /* 0x000fda0003f25270 */
[----:B0-----:R-:W-:Y:S05]  /*32c0*/  @!P1 BRA `(.L_x_34) ;  /* 0x0000000000289947 */ /* 0x001fea0003800000 */
[C---:B------:R-:W-:Y:S02]  /*32d0*/  LOP3.LUT R0, R8.reuse, 0x3f, RZ, 0xc0, !PT ;  /* 0x0000003f08007812 */ /* 0x040fe400078ec0ff */
[--C-:B------:R-:W-:Y:S02]  /*32e0*/  SHF.R.U64 R7, R9, 0x1, R6.reuse ;  /* 0x0000000109077819 */ /* 0x100fe40000001206 */
[----:B------:R-:W-:Y:S02]  /*32f0*/  SHF.R.U32.HI R9, RZ, 0x1, R6 ;  /* 0x00000001ff097819 */ /* 0x000fe40000011606 */
[----:B------:R-:W-:Y:S02]  /*3300*/  LOP3.LUT R4, R8, 0x3f, RZ, 0xc, !PT ;  /* 0x0000003f08047812 */ /* 0x000fe400078e0cff */
[CC--:B------:R-:W-:Y:S02]  /*3310*/  SHF.L.U64.HI R13, R11.reuse, R0.reuse, R13 ;  /* 0x000000000b0d7219 */ /* 0x0c0fe4000001020d */
[----:B------:R-:W-:-:S02]  /*3320*/  SHF.L.U32 R11, R11, R0, RZ ;  /* 0x000000000b0b7219 */ /* 0x000fc400000006ff */
[-CC-:B------:R-:W-:Y:S02]  /*3330*/  SHF.R.U64 R0, R7, R4.reuse, R9.reuse ;  /* 0x0000000407007219 */ /* 0x180fe40000001209 */
[----:B------:R-:W-:Y:S02]  /*3340*/  SHF.R.U32.HI R4, RZ, R4, R9 ;  /* 0x00000004ff047219 */ /* 0x000fe40000011609 */
[----:B------:R-:W-:Y:S02]  /*3350*/  LOP3.LUT R11, R11, R0, RZ, 0xfc, !PT ;  /* 0x000000000b0b7212 */ /* 0x000fe400078efcff */
[----:B------:R-:W-:-:S07]  /*3360*/  LOP3.LUT R13, R13, R4, RZ, 0xfc, !PT ;  /* 0x000000040d0d7212 */ /* 0x000fce00078efcff */
.L_x_34:
[----:B------:R-:W-:Y:S05]  /*3370*/  BSYNC.RECONVERGENT B1 ;  /* 0x0000000000017941 */ /* 0x000fea0003800200 */
.L_x_33:
[----:B------:R-:W-:-:S04]  /*3380*/  IMAD.WIDE.U32 R14, R11, 0x2168c235, RZ ;  /* 0x2168c2350b0e7825 */ /* 0x000fc800078e00ff */
[----:B------:R-:W-:Y:S01]  /*3390*/  IMAD.MOV.U32 R6, RZ, RZ, R15 ;  /* 0x000000ffff067224 */ /* 0x000fe200078e000f */
[----:B------:R-:W-:Y:S01]  /*33a0*/  IADD3 RZ, P1, PT, R14, R14, RZ ;  /* 0x0000000e0eff7210 */ /* 0x000fe20007f3e0ff */
[----:B------:R-:W-:Y:S02]  /*33b0*/  IMAD.MOV.U32 R7, RZ, RZ, RZ ;  /* 0x000000ffff077224 */ /* 0x000fe400078e00ff */
[----:B------:R-:W-:-:S04]  /*33c0*/  IMAD.HI.U32 R0, R13, -0x36f0255e, RZ ;  /* 0xc90fdaa20d007827 */ /* 0x000fc800078e00ff */
[----:B------:R-:W-:-:S04]  /*33d0*/  IMAD.WIDE.U32 R6, R11, -0x36f0255e, R6 ;  /* 0xc90fdaa20b067825 */ /* 0x000fc800078e0006 */
[----:B------:R-:W-:-:S04]  /*33e0*/  IMAD.WIDE.U32 R6, P2, R13, 0x2168c235, R6 ;  /* 0x2168c2350d067825 */ /* 0x000fc80007840006 */
[----:B------:R-:W-:Y:S01]  /*33f0*/  IMAD R13, R13, -0x36f0255e, RZ ;  /* 0xc90fdaa20d0d7824 */ /* 0x000fe200078e02ff */
[----:B------:R-:W-:Y:S01]  /*3400*/  IADD3.X RZ, P1, PT, R6, R6, RZ, P1, !PT ;  /* 0x0000000606ff7210 */ /* 0x000fe20000f3e4ff */
[----:B------:R-:W-:-:S03]  /*3410*/  IMAD.X R0, RZ, RZ, R0, P2 ;  /* 0x000000ffff007224 */ /* 0x000fc600010e0600 */
[----:B------:R-:W-:-:S04]  /*3420*/  IADD3 R4, P2, PT, R13, R7, RZ ;  /* 0x000000070d047210 */ /* 0x000fc80007f5e0ff */
[C---:B------:R-:W-:Y:S01]  /*3430*/  ISETP.GT.U32.AND P3, PT, R4.reuse, RZ, PT ;  /* 0x000000ff0400720c */ /* 0x040fe20003f64070 */
[----:B------:R-:W-:Y:S01]  /*3440*/  IMAD.X R0, RZ, RZ, R0, P2 ;  /* 0x000000ffff007224 */ /* 0x000fe200010e0600 */
[----:B------:R-:W-:-:S04]  /*3450*/  IADD3.X R7, P2, PT, R4, R4, RZ, P1, !PT ;  /* 0x0000000404077210 */ /* 0x000fc80000f5e4ff */
[C---:B------:R-:W-:Y:S01]  /*3460*/  ISETP.GT.AND.EX P1, PT, R0.reuse, RZ, PT, P3 ;  /* 0x000000ff0000720c */ /* 0x040fe20003f24330 */
[----:B------:R-:W-:-:S03]  /*3470*/  IMAD.X R9, R0, 0x1, R0, P2 ;  /* 0x0000000100097824 */ /* 0x000fc600010e0600 */
[----:B------:R-:W-:Y:S02]  /*3480*/  SEL R4, R7, R4, P1 ;  /* 0x0000000407047207 */ /* 0x000fe40000800000 */
[----:B------:R-:W-:Y:S02]  /*3490*/  SEL R7, R9, R0, P1 ;  /* 0x0000000009077207 */ /* 0x000fe40000800000 */
[----:B------:R-:W-:Y:S02]  /*34a0*/  IADD3 R4, P2, PT, R4, 0x1, RZ ;  /* 0x0000000104047810 */ /* 0x000fe40007f5e0ff */
[----:B------:R-:W-:Y:S02]  /*34b0*/  SEL R9, RZ, 0xffffffff, !P1 ;  /* 0xffffffffff097807 */ /* 0x000fe40004800000 */
[----:B------:R-:W-:Y:S01]  /*34c0*/  LOP3.LUT P1, R5, R5, 0x80000000, RZ, 0xc0, !PT ;  /* 0x8000000005057812 */ /* 0x000fe2000782c0ff */
[----:B------:R-:W-:Y:S02]  /*34d0*/  IMAD.X R7, RZ, RZ, R7, P2 ;  /* 0x000000ffff077224 */ /* 0x000fe400010e0607 */
[----:B------:R-:W-:Y:S01]  /*34e0*/  IMAD.IADD R0, R9, 0x1, -R8 ;  /* 0x0000000109007824 */ /* 0x000fe200078e0a08 */
[----:B------:R-:W-:-:S02]  /*34f0*/  SHF.R.U32.HI R9, RZ, 0x1e, R3 ;  /* 0x0000001eff097819 */ /* 0x000fc40000011603 */
[----:B------:R-:W-:Y:S01]  /*3500*/  SHF.R.U64 R4, R4, 0xa, R7 ;  /* 0x0000000a04047819 */ /* 0x000fe20000001207 */
[----:B------:R-:W-:Y:S01]  /*3510*/  IMAD.SHL.U32 R0, R0, 0x100000, RZ ;  /* 0x0010000000007824 */ /* 0x000fe200078e00ff */
[----:B------:R-:W-:Y:S02]  /*3520*/  LEA.HI R6, R2, R9, RZ, 0x1 ;  /* 0x0000000902067211 */ /* 0x000fe400078f08ff */
[----:B------:R-:W-:Y:S02]  /*3530*/  IADD3 R4, P2, PT, R4, 0x1, RZ ;  /* 0x0000000104047810 */ /* 0x000fe40007f5e0ff */
[----:B------:R-:W-:Y:S01]  /*3540*/  @!P0 LOP3.LUT R5, R5, 0x80000000, RZ, 0x3c, !PT ;  /* 0x8000000005058812 */ /* 0x000fe200078e3cff */
[----:B------:R-:W-:Y:S01]  /*3550*/  @P1 IMAD.MOV R6, RZ, RZ, -R6 ;  /* 0x000000ffff061224 */ /* 0x000fe200078e0a06 */
[----:B------:R-:W-:-:S04]  /*3560*/  LEA.HI.X R7, R7, RZ, RZ, 0x16, P2 ;  /* 0x000000ff07077211 */ /* 0x000fc800010fb4ff */
[--C-:B------:R-:W-:Y:S02]  /*3570*/  SHF.R.U64 R4, R4, 0x1, R7.reuse ;  /* 0x0000000104047819 */ /* 0x100fe40000001207 */
[----:B------:R-:W-:Y:S02]  /*3580*/  SHF.R.U32.HI R3, RZ, 0x1, R7 ;  /* 0x00000001ff037819 */ /* 0x000fe40000011607 */
[----:B------:R-:W-:-:S04]  /*3590*/  IADD3 R4, P2, P3, RZ, RZ, R4 ;  /* 0x000000ffff047210 */ /* 0x000fc80007b5e004 */
[----:B------:R-:W-:-:S04]  /*35a0*/  IADD3.X R0, PT, PT, R0, 0x3fe00000, R3, P2, P3 ;  /* 0x3fe0000000007810 */ /* 0x000fc800017e6403 */
[----:B------:R-:W-:-:S07]  /*35b0*/  LOP3.LUT R5, R0, R5, RZ, 0xfc, !PT ;  /* 0x0000000500057212 */ /* 0x000fce00078efcff */
.L_x_28:
[----:B------:R-:W-:Y:S05]  /*35c0*/  BSYNC.RECONVERGENT B0 ;  /* 0x0000000000007941 */ /* 0x000fea0003800200 */
.L_x_27:
        /* <DEDUP_REMOVED lines=11> */
.L_x_35:
[----:B------:R-:W-:-:S00]  /*3680*/  BRA `(.L_x_35) ;  /* 0xfffffffc00fc7947 */ /* 0x000fc0000383ffff */
[----:B------:R-:W-:-:S00]  /*3690*/  NOP ;  /* 0x0000000000007918 */ /* 0x000fc00000000000 */
        /* <DEDUP_REMOVED lines=14> */
.L_x_77:


//--------------------- .text._Z3OpsPdS_PFddEii   --------------------------
	.section	.text._Z3OpsPdS_PFddEii,"ax",@progbits
	.align	128
        .global         _Z3OpsPdS_PFddEii
        .type           _Z3OpsPdS_PFddEii,@function
        .size           _Z3OpsPdS_PFddEii,(.L_x_83 - _Z3OpsPdS_PFddEii)
        .other          _Z3OpsPdS_PFddEii,@"STO_CUDA_ENTRY STV_DEFAULT"
_Z3OpsPdS_PFddEii:
.text._Z3OpsPdS_PFddEii:
        /* <DEDUP_REMOVED lines=15> */
[----:B------:R-:W1:Y:S01]  /*00f0*/  LDCU.64 UR36, c[0x0][0x358] ;  /* 0x00006b00ff2477ac */ /* 0x000e620008000a00 */
[----:B0-----:R-:W-:-:S05]  /*0100*/  IMAD.WIDE R6, R2, 0x8, R6 ;  /* 0x0000000802067825 */ /* 0x001fca00078e0206 */
[----:B-1----:R0:W5:Y:S01]  /*0110*/  LDG.E.64 R4, desc[UR36][R6.64] ;  /* 0x0000002406047981 */ /* 0x002162000c1e1b00 */
[----:B------:R-:W1:Y:S01]  /*0120*/  LDC R8, c[0x0][0x390] ;  /* 0x0000e400ff087b82 */ /* 0x000e620000000800 */
[----:B------:R-:W-:Y:S01]  /*0130*/  MOV R20, 0x170 ;  /* 0x0000017000147802 */ /* 0x000fe20000000f00 */
[----:B------:R-:W-:-:S06]  /*0140*/  IMAD.MOV.U32 R21, RZ, RZ, 0x0 ;  /* 0x00000000ff157424 */ /* 0x000fcc00078e00ff */
[----:B01----:R-:W1:Y:S02]  /*0150*/  LDC.64 R8, c[0x2][R8] ;  /* 0x0080000008087b82 */ /* 0x003e640000000a00 */
[----:B-1---5:R-:W-:Y:S05]  /*0160*/  CALL.REL.NOINC R8 `(_Z3OpsPdS_PFddEii) ;  /* 0xfffffffc08a47344 */ /* 0x022fea0003c3ffff */
[----:B------:R-:W0:Y:S02]  /*0170*/  LDC.64 R6, c[0x0][0x388] ;  /* 0x0000e200ff067b82 */ /* 0x000e240000000a00 */
[----:B0-----:R-:W-:-:S05]  /*0180*/  IMAD.WIDE R2, R2, 0x8, R6 ;  /* 0x0000000802027825 */ /* 0x001fca00078e0206 */
[----:B------:R-:W-:Y:S01]  /*0190*/  STG.E.64 desc[UR36][R2.64], R4 ;  /* 0x0000000402007986 */ /* 0x000fe2000c101b24 */
[----:B------:R-:W-:Y:S05]  /*01a0*/  EXIT ;  /* 0x000000000000794d */ /* 0x000fea0003800000 */
        .type           $_Z3OpsPdS_PFddEii$_Z4dcosd,@function
        .size           $_Z3OpsPdS_PFddEii$_Z4dcosd,($_Z3OpsPdS_PFddEii$_Z4dcotd - $_Z3OpsPdS_PFddEii$_Z4dcosd)
$_Z3OpsPdS_PFddEii$_Z4dcosd:
        /* <DEDUP_REMOVED lines=44> */
[----:B--2---:R-:W-:Y:S05]  /*0470*/  CALL.REL.NOINC `($_Z3OpsPdS_PFddEii$__internal_trig_reduction_slowpathd) ;  /* 0x0000002400c07944 */ /* 0x004fea0003c00000 */
.L_x_39:
[----:B------:R-:W-:Y:S05]  /*0480*/  BSYNC.RECONVERGENT B6 ;  /* 0x0000000000067941 */ /* 0x000fea0003800200 */
.L_x_38:
[----:B------:R-:W-:-:S07]  /*0490*/  VIADD R0, R6, 0x1 ;  /* 0x0000000106007836 */ /* 0x000fce0000000000 */
.L_x_37:
[----:B------:R-:W-:Y:S05]  /*04a0*/  BSYNC.RECONVERGENT B7 ;  /* 0x0000000000077941 */ /* 0x000fea0003800200 */
.L_x_36:
        /* <DEDUP_REMOVED lines=48> */
[----:B--2---:R-:W-:Y:S06]  /*07b0*/  RET.REL.NODEC R20 `(_Z3OpsPdS_PFddEii) ;  /* 0xfffffff814107950 */ /* 0x004fec0003c3ffff */
        .type           $_Z3OpsPdS_PFddEii$_Z4dcotd,@function
        .size           $_Z3OpsPdS_PFddEii$_Z4dcotd,($_Z3OpsPdS_PFddEii$_Z4dsind - $_Z3OpsPdS_PFddEii$_Z4dcotd)
$_Z3OpsPdS_PFddEii$_Z4dcotd:
        /* <DEDUP_REMOVED lines=49> */
.L_x_43:
[----:B------:R-:W-:Y:S05]  /*0ad0*/  BSYNC.RECONVERGENT B6 ;  /* 0x0000000000067941 */ /* 0x000fea0003800200 */
.L_x_42:
[----:B------:R-:W-:-:S07]  /*0ae0*/  VIADD R6, R6, 0x1 ;  /* 0x0000000106067836 */ /* 0x000fce0000000000 */
.L_x_41:
[----:B------:R-:W-:Y:S05]  /*0af0*/  BSYNC.RECONVERGENT B7 ;  /* 0x0000000000077941 */ /* 0x000fea0003800200 */
.L_x_40:
        /* <DEDUP_REMOVED lines=58> */
[----:B------:R-:W-:Y:S05]  /*0ea0*/  CALL.REL.NOINC `($_Z3OpsPdS_PFddEii$__internal_trig_reduction_slowpathd) ;  /* 0x0000001c00347944 */ /* 0x000fea0003c00000 */
.L_x_45:
[----:B------:R-:W-:Y:S05]  /*0eb0*/  BSYNC.RECONVERGENT B6 ;  /* 0x0000000000067941 */ /* 0x000fea0003800200 */
.L_x_44:
        /* <DEDUP_REMOVED lines=52> */
[----:B------:R-:W-:Y:S05]  /*1200*/  CALL.REL.NOINC `($__internal_1_$__cuda_sm20_div_rn_f64_full) ;  /* 0x0000001000b47944 */ /* 0x000fea0003c00000 */
.L_x_47:
[----:B------:R-:W-:Y:S05]  /*1210*/  BSYNC.RECONVERGENT B6 ;  /* 0x0000000000067941 */ /* 0x000fea0003800200 */
.L_x_46:
        /* <DEDUP_REMOVED lines=19> */
[----:B--2---:R-:W-:Y:S06]  /*1350*/  RET.REL.NODEC R20 `(_Z3OpsPdS_PFddEii) ;  /* 0xffffffec14287950 */ /* 0x004fec0003c3ffff */
        .type           $_Z3OpsPdS_PFddEii$_Z4dsind,@function
        .size           $_Z3OpsPdS_PFddEii$_Z4dsind,($_Z3OpsPdS_PFddEii$_Z4dtand - $_Z3OpsPdS_PFddEii$_Z4dsind)
$_Z3OpsPdS_PFddEii$_Z4dsind:
        /* <DEDUP_REMOVED lines=43> */
[----:B-1----:R-:W-:Y:S05]  /*1610*/  CALL.REL.NOINC `($_Z3OpsPdS_PFddEii$__internal_trig_reduction_slowpathd) ;  /* 0x0000001400587944 */ /* 0x002fea0003c00000 */
.L_x_49:
[----:B------:R-:W-:Y:S05]  /*1620*/  BSYNC.RECONVERGENT B6 ;  /* 0x0000000000067941 */ /* 0x000fea0003800200 */
.L_x_48:
        /* <DEDUP_REMOVED lines=49> */
        .type           $_Z3OpsPdS_PFddEii$_Z4dtand,@function
        .size           $_Z3OpsPdS_PFddEii$_Z4dtand,($__internal_1_$__cuda_sm20_div_rn_f64_full - $_Z3OpsPdS_PFddEii$_Z4dtand)
$_Z3OpsPdS_PFddEii$_Z4dtand:
        /* <DEDUP_REMOVED lines=48> */
.L_x_51:
[----:B------:R-:W-:Y:S05]  /*1c40*/  BSYNC.RECONVERGENT B6 ;  /* 0x0000000000067941 */ /* 0x000fea0003800200 */
.L_x_50:
        /* <DEDUP_REMOVED lines=60> */
.L_x_55:
[----:B------:R-:W-:Y:S05]  /*2010*/  BSYNC.RECONVERGENT B6 ;  /* 0x0000000000067941 */ /* 0x000fea0003800200 */
.L_x_54:
[----:B------:R-:W-:-:S07]  /*2020*/  VIADD R6, R6, 0x1 ;  /* 0x0000000106067836 */ /* 0x000fce0000000000 */
.L_x_53:
[----:B------:R-:W-:Y:S05]  /*2030*/  BSYNC.RECONVERGENT B7 ;  /* 0x0000000000077941 */ /* 0x000fea0003800200 */
.L_x_52:
        /* <DEDUP_REMOVED lines=53> */
.L_x_57:
[----:B------:R-:W-:Y:S05]  /*2390*/  BSYNC.RECONVERGENT B6 ;  /* 0x0000000000067941 */ /* 0x000fea0003800200 */
.L_x_56:
        /* <DEDUP_REMOVED lines=20> */
        .weak           $__internal_1_$__cuda_sm20_div_rn_f64_full
        .type           $__internal_1_$__cuda_sm20_div_rn_f64_full,@function
        .size           $__internal_1_$__cuda_sm20_div_rn_f64_full,($_Z3OpsPdS_PFddEii$__internal_trig_reduction_slowpathd - $__internal_1_$__cuda_sm20_div_rn_f64_full)
$__internal_1_$__cuda_sm20_div_rn_f64_full:
        /* <DEDUP_REMOVED lines=75> */
.L_x_59:
        /* <DEDUP_REMOVED lines=16> */
.L_x_62:
[----:B------:R-:W-:Y:S01]  /*2a90*/  LOP3.LUT R5, R3, 0x80000, RZ, 0xfc, !PT ;  /* 0x0008000003057812 */ /* 0x000fe200078efcff */
[----:B------:R-:W-:Y:S01]  /*2aa0*/  IMAD.MOV.U32 R4, RZ, RZ, R2 ;  /* 0x000000ffff047224 */ /* 0x000fe200078e0002 */
[----:B------:R-:W-:Y:S06]  /*2ab0*/  BRA `(.L_x_60) ;  /* 0x0000000000087947 */ /* 0x000fec0003800000 */
.L_x_61:
[----:B------:R-:W-:Y:S01]  /*2ac0*/  LOP3.LUT R5, R7, 0x80000, RZ, 0xfc, !PT ;  /* 0x0008000007057812 */ /* 0x000fe200078efcff */
[----:B------:R-:W-:-:S07]  /*2ad0*/  IMAD.MOV.U32 R4, RZ, RZ, R6 ;  /* 0x000000ffff047224 */ /* 0x000fce00078e0006 */
.L_x_60:
[----:B------:R-:W-:Y:S05]  /*2ae0*/  BSYNC.RECONVERGENT B0 ;  /* 0x0000000000007941 */ /* 0x000fea0003800200 */
.L_x_58:
        /* <DEDUP_REMOVED lines=9> */
        .type           $_Z3OpsPdS_PFddEii$__internal_trig_reduction_slowpathd,@function
        .size           $_Z3OpsPdS_PFddEii$__internal_trig_reduction_slowpathd,(.L_x_83 - $_Z3OpsPdS_PFddEii$__internal_trig_reduction_slowpathd)
$_Z3OpsPdS_PFddEii$__internal_trig_reduction_slowpathd:
        /* <DEDUP_REMOVED lines=36> */
.L_x_68:
        /* <DEDUP_REMOVED lines=26> */
.L_x_67:
[----:B------:R-:W-:-:S07]  /*2f60*/  IMAD.MOV.U32 R6, RZ, RZ, R12 ;  /* 0x000000ffff067224 */ /* 0x000fce00078e000c */
.L_x_66:
[----:B------:R-:W-:Y:S05]  /*2f70*/  BSYNC.RECONVERGENT B1 ;  /* 0x0000000000017941 */ /* 0x000fea0003800200 */
.L_x_65:
        /* <DEDUP_REMOVED lines=60> */
.L_x_70:
[----:B------:R-:W-:Y:S05]  /*3340*/  BSYNC.RECONVERGENT B1 ;  /* 0x0000000000017941 */ /* 0x000fea0003800200 */
.L_x_69:
        /* <DEDUP_REMOVED lines=36> */
.L_x_64:
[----:B------:R-:W-:Y:S05]  /*3590*/  BSYNC.RECONVERGENT B0 ;  /* 0x0000000000007941 */ /* 0x000fea0003800200 */
.L_x_63:
        /* <DEDUP_REMOVED lines=11> */
.L_x_71:
        /* <DEDUP_REMOVED lines=11> */
.L_x_83:


//--------------------- .nv.global.init           --------------------------
	.section	.nv.global.init,"aw",@progbits
	.align	16
.nv.global.init:
	.type		__cudart_sin_cos_coeffs,@object
	.size		__cudart_sin_cos_coeffs,(fp_sin - __cudart_sin_cos_coeffs)
__cudart_sin_cos_coeffs:
        /* <DEDUP_REMOVED lines=8> */
	.type		fp_sin,@object
	.size		fp_sin,(fp_tan - fp_sin)
fp_sin:
        /*0080*/ 	.byte	0x08, 0x00, 0x00, 0x00, 0x00, 0x00, 0x00, 0x00
	.type		fp_tan,@object
	.size		fp_tan,(fp_cos - fp_tan)
fp_tan:
        /*0088*/ 	.byte	0x18, 0x00, 0x00, 0x00, 0x00, 0x00, 0x00, 0x00
	.type		fp_cos,@object
	.size		fp_cos,(fp_cot - fp_cos)
fp_cos:
        /*0090*/ 	.byte	0x10, 0x00, 0x00, 0x00, 0x00, 0x00, 0x00, 0x00
	.type		fp_cot,@object
	.size		fp_cot,(__cudart_i2opi_d - fp_cot)
fp_cot:
        /*0098*/ 	.byte	0x20, 0x00, 0x00, 0x00, 0x00, 0x00, 0x00, 0x00
	.type		__cudart_i2opi_d,@object
	.size		__cudart_i2opi_d,(.L_4 - __cudart_i2opi_d)
__cudart_i2opi_d:
        /* <DEDUP_REMOVED lines=9> */
.L_4:


//--------------------- .nv.shared.reserved.0     --------------------------
	.section	.nv.shared.reserved.0,"aw",@nobits
	.weak		__nv_reservedSMEM_offset_0_alias
	.size		__nv_reservedSMEM_offset_0_alias, 0, 64
	.other		__nv_reservedSMEM_offset_0_alias,@"STO_CUDA_RESERVED_SHARED STV_DEFAULT"
__nv_reservedSMEM_offset_0_alias:
	.zero		0
	.zero		64


//--------------------- .nv.constant0._Z3OpsPdS_S_PFdddEii --------------------------
	.section	.nv.constant0._Z3OpsPdS_S_PFdddEii,"a",@progbits
	.sectionflags	@""
	.align	4
.nv.constant0._Z3OpsPdS_S_PFdddEii:
	.zero		936


//--------------------- .nv.constant0._Z3OpsPdS_PFddEii --------------------------
	.section	.nv.constant0._Z3OpsPdS_PFddEii,"a",@progbits
	.sectionflags	@""
	.align	4
.nv.constant0._Z3OpsPdS_PFddEii:
	.zero		928


//--------------------- SYMBOLS --------------------------

	.type		.nv.reservedSmem.offset0,@object
	.size		.nv.reservedSmem.offset0,0x4
